def gluon_wgmma(
    a_ptr,
    b_ptr,
    c_ptr,
    M,
    N,
    K,
    stride_am,
    stride_bk,
    stride_cm,
    BLOCK_M: gl.constexpr,
    BLOCK_N: gl.constexpr,
    BLOCK_K: gl.constexpr,
    DTYPE: gl.constexpr,
    A_LAYOUT: gl.constexpr,
    B_LAYOUT: gl.constexpr,
    C_LAYOUT: gl.constexpr,
    B_SHAPE: gl.constexpr,
    TRANS_B: gl.constexpr,
    NUM_BUFFERS: gl.constexpr,
    NUM_WARPS: gl.constexpr,
):
    a_desc = tma.make_tensor_descriptor(
        a_ptr, [M, K], [stride_am, 1], [BLOCK_M, BLOCK_K], A_LAYOUT
    )
    b_desc = tma.make_tensor_descriptor(
        b_ptr,
        [N, K] if TRANS_B else [K, N],
        [stride_bk, 1],
        B_SHAPE,
        B_LAYOUT,
    )
    c_desc = tma.make_tensor_descriptor(
        c_ptr, [M, N], [stride_cm, 1], [BLOCK_M, BLOCK_N], C_LAYOUT
    )

    a_bufs = gl.allocate_shared_memory(
        DTYPE, [NUM_BUFFERS, BLOCK_M, BLOCK_K], A_LAYOUT
    )
    b_bufs = gl.allocate_shared_memory(DTYPE, [NUM_BUFFERS] + B_SHAPE, B_LAYOUT)

    pid_m = gl.program_id(0)
    pid_n = gl.program_id(1)
    off_m = pid_m * BLOCK_M
    off_n = pid_n * BLOCK_N

    mma_layout: gl.constexpr = pick_wgmma_layout(DTYPE, BLOCK_M, BLOCK_N, NUM_WARPS)
    acc = warpgroup_mma_init(
        gl.zeros((BLOCK_M, BLOCK_N), dtype=gl.float32, layout=mma_layout)
    )

    bars = gl.allocate_shared_memory(
        gl.int64, [NUM_BUFFERS, 1], mbarrier.MBarrierLayout()
    )
    for i in gl.static_range(NUM_BUFFERS):
        mbarrier.init(bars.index(i), count=1)
    idx = 0
    phase = 0

    for k in range(0, K, BLOCK_K):
        a = a_bufs.index(idx)
        b = b_bufs.index(idx)
        bar = bars.index(idx)
        mbarrier.expect(bar, a_desc.block_type.nbytes + b_desc.block_type.nbytes)
        tma.async_copy_global_to_shared(a_desc, [off_m, k], bar, a)
        tma.async_copy_global_to_shared(
            b_desc, [off_n, k] if TRANS_B else [k, off_n], bar, b
        )
        mbarrier.wait(bar, phase=phase)

        if TRANS_B:
            b = b.permute((1, 0))
        acc = warpgroup_mma_wait(num_outstanding=0, deps=(acc,))
        acc = warpgroup_mma(a, b, acc, is_async=True)

        idx += 1
        if idx == NUM_BUFFERS:
            idx = 0
            phase ^= 1

    acc = warpgroup_mma_wait(num_outstanding=0, deps=(acc,))
    for i in gl.static_range(NUM_BUFFERS):
        mbarrier.invalidate(bars.index(i))

    c_smem = gl.allocate_shared_memory(DTYPE, [BLOCK_M, BLOCK_N], C_LAYOUT)
    c_smem.store(acc.to(DTYPE))
    fence_async_shared()
    tma.async_copy_shared_to_global(c_desc, [off_m, off_n], c_smem)
    tma.store_wait(pendings=0)

# config = {"BLOCK_K": 128, "BLOCK_M": 256, "BLOCK_N": 128, "arch": "sm_90", "dtype": "fp8e4m3", "num_buffers": 4, "num_warps": 8, "trans_b": 1}
# arch = sm_90


// ===== COMPILED SASS (sm_90a) =====

	.target	sm_90a

	.elftype	@"ET_EXEC"


//--------------------- .note.nv.tkinfo           --------------------------
	.section	.note.nv.tkinfo,"",@"SHT_NOTE"
	.sectionflags	@"SHF_NOTE_NV_TKINFO"
	.tkinfo
        /*0018*/ 	.word	0x00000002
        /*0030*/ 	.string	""
        /*0030*/ 	.string	"ptxas"
        /*0030*/ 	.string	"Cuda compilation tools, release 13.0, V13.0.88"
        /*0030*/ 	.string	"Build cuda_13.0.r13.0/compiler.36424714_0"
        /*0030*/ 	.string	"-v  -suppress-debug-info  -lineinfo  -arch sm_90a "



//--------------------- .note.nv.cuinfo           --------------------------
	.section	.note.nv.cuinfo,"",@"SHT_NOTE"
	.sectionflags	@"SHF_NOTE_NV_CUINFO"
        /*0018*/ 	.short	0x0002
        /*001a*/ 	.short	0x005a
        /*001c*/ 	.short	0x0082
	.zero		2


//--------------------- .nv.info                  --------------------------
	.section	.nv.info,"",@"SHT_CUDA_INFO"
	.align	4


	//----- nvinfo : EIATTR_REGCOUNT
	.align		4
        /*0000*/ 	.byte	0x04, 0x2f
        /*0002*/ 	.short	(.L_1 - .L_0)
	.align		4
.L_0:
        /*0004*/ 	.word	index@(gluon_wgmma)
        /*0008*/ 	.word	0x0000009a


	//----- nvinfo : EIATTR_FRAME_SIZE
	.align		4
.L_1:
        /*000c*/ 	.byte	0x04, 0x11
        /*000e*/ 	.short	(.L_3 - .L_2)
	.align		4
.L_2:
        /*0010*/ 	.word	index@(gluon_wgmma)
        /*0014*/ 	.word	0x00000000


	//----- nvinfo : EIATTR_MIN_STACK_SIZE
	.align		4
.L_3:
        /*0018*/ 	.byte	0x04, 0x12
        /*001a*/ 	.short	(.L_5 - .L_4)
	.align		4
.L_4:
        /*001c*/ 	.word	index@(gluon_wgmma)
        /*0020*/ 	.word	0x00000000
.L_5:


//--------------------- .nv.compat                --------------------------
	.section	.nv.compat,"",@"SHT_CUDA_COMPAT_INFO"
	.align	4
        /*0000*/ 	.byte	0x02, 0x09, 0x01, 0x00, 0x02, 0x02, 0x04, 0x00, 0x02, 0x05, 0x05, 0x00, 0x03, 0x07, 0x01, 0x01
        /*0010*/ 	.byte	0x02, 0x03, 0x03, 0x00, 0x02, 0x06, 0x01, 0x00, 0x04, 0x0b, 0x08, 0x00, 0x00, 0x00, 0x00, 0x00
        /*0020*/ 	.byte	0x00, 0x00, 0x00, 0x00


//--------------------- .nv.info.gluon_wgmma      --------------------------
	.section	.nv.info.gluon_wgmma,"",@"SHT_CUDA_INFO"
	.sectionflags	@""
	.align	4


	//----- nvinfo : EIATTR_CUDA_API_VERSION
	.align		4
        /*0000*/ 	.byte	0x04, 0x37
        /*0002*/ 	.short	(.L_7 - .L_6)
.L_6:
        /*0004*/ 	.word	0x00000082


	//----- nvinfo : EIATTR_KPARAM_INFO
	.align		4
.L_7:
        /*0008*/ 	.byte	0x04, 0x17
        /*000a*/ 	.short	(.L_9 - .L_8)
.L_8:
        /*000c*/ 	.word	0x00000000
        /*0010*/ 	.short	0x000a
        /*0012*/ 	.short	0x0048
        /*0014*/ 	.byte	0x00, 0xf4, 0x21, 0x00


	//----- nvinfo : EIATTR_KPARAM_INFO
	.align		4
.L_9:
        /*0018*/ 	.byte	0x04, 0x17
        /*001a*/ 	.short	(.L_11 - .L_10)
.L_10:
        /*001c*/ 	.word	0x00000000
        /*0020*/ 	.short	0x0009
        /*0022*/ 	.short	0x0040
        /*0024*/ 	.byte	0x00, 0xf4, 0x21, 0x00


	//----- nvinfo : EIATTR_KPARAM_INFO
	.align		4
.L_11:
        /*0028*/ 	.byte	0x04, 0x17
        /*002a*/ 	.short	(.L_13 - .L_12)
.L_12:
        /*002c*/ 	.word	0x00000000
        /*0030*/ 	.short	0x0008
        /*0032*/ 	.short	0x0038
        /*0034*/ 	.byte	0x00, 0xf0, 0x21, 0x00


	//----- nvinfo : EIATTR_KPARAM_INFO
	.align		4
.L_13:
        /*0038*/ 	.byte	0x04, 0x17
        /*003a*/ 	.short	(.L_15 - .L_14)
.L_14:
        /*003c*/ 	.word	0x00000000
        /*0040*/ 	.short	0x0007
        /*0042*/ 	.short	0x0030
        /*0044*/ 	.byte	0x00, 0xf0, 0x21, 0x00


	//----- nvinfo : EIATTR_KPARAM_INFO
	.align		4
.L_15:
        /*0048*/ 	.byte	0x04, 0x17
        /*004a*/ 	.short	(.L_17 - .L_16)
.L_16:
        /*004c*/ 	.word	0x00000000
        /*0050*/ 	.short	0x0006
        /*0052*/ 	.short	0x0028
        /*0054*/ 	.byte	0x00, 0xf0, 0x21, 0x00


	//----- nvinfo : EIATTR_KPARAM_INFO
	.align		4
.L_17:
        /*0058*/ 	.byte	0x04, 0x17
        /*005a*/ 	.short	(.L_19 - .L_18)
.L_18:
        /*005c*/ 	.word	0x00000000
        /*0060*/ 	.short	0x0005
        /*0062*/ 	.short	0x0020
        /*0064*/ 	.byte	0x00, 0xf0, 0x11, 0x00


	//----- nvinfo : EIATTR_KPARAM_INFO
	.align		4
.L_19:
        /*0068*/ 	.byte	0x04, 0x17
        /*006a*/ 	.short	(.L_21 - .L_20)
.L_20:
        /*006c*/ 	.word	0x00000000
        /*0070*/ 	.short	0x0004
        /*0072*/ 	.short	0x001c
        /*0074*/ 	.byte	0x00, 0xf0, 0x11, 0x00


	//----- nvinfo : EIATTR_KPARAM_INFO
	.align		4
.L_21:
        /*0078*/ 	.byte	0x04, 0x17
        /*007a*/ 	.short	(.L_23 - .L_22)
.L_22:
        /*007c*/ 	.word	0x00000000
        /*0080*/ 	.short	0x0003
        /*0082*/ 	.short	0x0018
        /*0084*/ 	.byte	0x00, 0xf0, 0x11, 0x00


	//----- nvinfo : EIATTR_KPARAM_INFO
	.align		4
.L_23:
        /*0088*/ 	.byte	0x04, 0x17
        /*008a*/ 	.short	(.L_25 - .L_24)
.L_24:
        /*008c*/ 	.word	0x00000000
        /*0090*/ 	.short	0x0002
        /*0092*/ 	.short	0x0010
        /*0094*/ 	.byte	0x00, 0xf4, 0x21, 0x00


	//----- nvinfo : EIATTR_KPARAM_INFO
	.align		4
.L_25:
        /*0098*/ 	.byte	0x04, 0x17
        /*009a*/ 	.short	(.L_27 - .L_26)
.L_26:
        /*009c*/ 	.word	0x00000000
        /*00a0*/ 	.short	0x0001
        /*00a2*/ 	.short	0x0008
        /*00a4*/ 	.byte	0x00, 0xf4, 0x21, 0x00


	//----- nvinfo : EIATTR_KPARAM_INFO
	.align		4
.L_27:
        /*00a8*/ 	.byte	0x04, 0x17
        /*00aa*/ 	.short	(.L_29 - .L_28)
.L_28:
        /*00ac*/ 	.word	0x00000000
        /*00b0*/ 	.short	0x0000
        /*00b2*/ 	.short	0x0000
        /*00b4*/ 	.byte	0x00, 0xf4, 0x21, 0x00


	//----- nvinfo : EIATTR_SPARSE_MMA_MASK
	.align		4
.L_29:
        /*00b8*/ 	.byte	0x03, 0x50
        /*00ba*/ 	.short	0x0000


	//----- nvinfo : EIATTR_MAXREG_COUNT
	.align		4
        /*00bc*/ 	.byte	0x03, 0x1b
        /*00be*/ 	.short	0x00ff


	//----- nvinfo : EIATTR_NUM_BARRIERS
	.align		4
        /*00c0*/ 	.byte	0x02, 0x4c
        /*00c2*/ 	.byte	0x01
	.zero		1


	//----- nvinfo : EIATTR_MERCURY_ISA_VERSION
	.align		4
        /*00c4*/ 	.byte	0x03, 0x5f
        /*00c6*/ 	.short	0x0101


	//----- nvinfo : EIATTR_INT_WARP_WIDE_INSTR_OFFSETS
	.align		4
        /*00c8*/ 	.byte	0x04, 0x31
        /*00ca*/ 	.short	(.L_31 - .L_30)


	//   ....[0]....
.L_30:
        /*00cc*/ 	.word	0x00001590


	//   ....[1]....
        /*00d0*/ 	.word	0x000015b0


	//   ....[2]....
        /*00d4*/ 	.word	0x000015c0


	//   ....[3]....
        /*00d8*/ 	.word	0x000015d0


	//   ....[4]....
        /*00dc*/ 	.word	0x000016e0


	//   ....[5]....
        /*00e0*/ 	.word	0x00001cf0


	//   ....[6]....
        /*00e4*/ 	.word	0x00001d00


	//   ....[7]....
        /*00e8*/ 	.word	0x00001d80


	//   ....[8]....
        /*00ec*/ 	.word	0x00001d90


	//   ....[9]....
        /*00f0*/ 	.word	0x00002340


	//   ....[10]....
        /*00f4*/ 	.word	0x00002360


	//----- nvinfo : EIATTR_COOP_GROUP_MASK_REGIDS
	.align		4
.L_31:
        /*00f8*/ 	.byte	0x04, 0x29
        /*00fa*/ 	.short	(.L_33 - .L_32)


	//   ....[0]....
.L_32:
        /*00fc*/ 	.word	0xffffffff


	//   ....[1]....
        /*0100*/ 	.word	0xffffffff


	//   ....[2]....
        /*0104*/ 	.word	0xffffffff


	//----- nvinfo : EIATTR_COOP_GROUP_INSTR_OFFSETS
	.align		4
.L_33:
        /*0108*/ 	.byte	0x04, 0x28
        /*010a*/ 	.short	(.L_35 - .L_34)


	//   ....[0]....
.L_34:
        /*010c*/ 	.word	0x00000140


	//   ....[1]....
        /*0110*/ 	.word	0x000006e0


	//   ....[2]....
        /*0114*/ 	.word	0x00000cb0


	//----- nvinfo : EIATTR_MBARRIER_INSTR_OFFSETS
	.align		4
.L_35:
        /*0118*/ 	.byte	0x04, 0x39
        /*011a*/ 	.short	(.L_37 - .L_36)


	//   ....[0]....
.L_36:
        /*011c*/ 	.word	0x00001730
        /*0120*/ 	.word	0x000000ff
        /*0124*/ 	.word	0x00030000
        /*0128*/ 	.short	0x0100
        /*012a*/ 	.byte	0x14
	.zero		1


	//   ....[1]....
        /*012c*/ 	.word	0x00001750
        /*0130*/ 	.word	0x000000ff
        /*0134*/ 	.word	0x00030008
        /*0138*/ 	.short	0x0100
        /*013a*/ 	.byte	0x14
	.zero		1


	//   ....[2]....
        /*013c*/ 	.word	0x00001780
        /*0140*/ 	.word	0x000000ff
        /*0144*/ 	.word	0x00030010
        /*0148*/ 	.short	0x0100
        /*014a*/ 	.byte	0x14
	.zero		1


	//   ....[3]....
        /*014c*/ 	.word	0x000017a0
        /*0150*/ 	.word	0x000000ff
        /*0154*/ 	.word	0x00030018
        /*0158*/ 	.short	0x0100
        /*015a*/ 	.byte	0x14
	.zero		1


	//   ....[4]....
        /*015c*/ 	.word	0x00001e70
        /*0160*/ 	.word	0x000000ff
        /*0164*/ 	.word	0x00030000
        /*0168*/ 	.short	0x010a
        /*016a*/ 	.byte	0x16
	.zero		1


	//   ....[5]....
        /*016c*/ 	.word	0x00002210
        /*0170*/ 	.word	0x000000ff
        /*0174*/ 	.word	0x00030000
        /*0178*/ 	.short	0x0108
        /*017a*/ 	.byte	0x14
	.zero		1


	//   ....[6]....
        /*017c*/ 	.word	0x000022f0
        /*0180*/ 	.word	0x000000ff
        /*0184*/ 	.word	0x00030008
        /*0188*/ 	.short	0x0108
        /*018a*/ 	.byte	0x14
	.zero		1


	//   ....[7]....
        /*018c*/ 	.word	0x00002410
        /*0190*/ 	.word	0x000000ff
        /*0194*/ 	.word	0x00030010
        /*0198*/ 	.short	0x0108
        /*019a*/ 	.byte	0x14
	.zero		1


	//   ....[8]....
        /*019c*/ 	.word	0x000024f0
        /*01a0*/ 	.word	0x000000ff
        /*01a4*/ 	.word	0x00030018
        /*01a8*/ 	.short	0x0108
        /*01aa*/ 	.byte	0x14
	.zero		1


	//   ....[9]....
        /*01ac*/ 	.word	0x00002b40
        /*01b0*/ 	.word	0x000000ff
        /*01b4*/ 	.word	0x00030000
        /*01b8*/ 	.short	0x010a
        /*01ba*/ 	.byte	0x16
	.zero		1


	//----- nvinfo : EIATTR_NUM_MBARRIERS
	.align		4
.L_37:
        /*01bc*/ 	.byte	0x03, 0x38
        /*01be*/ 	.short	0x0004


	//----- nvinfo : EIATTR_EXIT_INSTR_OFFSETS
	.align		4
        /*01c0*/ 	.byte	0x04, 0x1c
        /*01c2*/ 	.short	(.L_39 - .L_38)


	//   ....[0]....
.L_38:
        /*01c4*/ 	.word	0x00002b30


	//----- nvinfo : EIATTR_REQNTID
	.align		4
.L_39:
        /*01c8*/ 	.byte	0x04, 0x10
        /*01ca*/ 	.short	(.L_41 - .L_40)
.L_40:
        /*01cc*/ 	.word	0x00000100
        /*01d0*/ 	.word	0x00000001
        /*01d4*/ 	.word	0x00000001


	//----- nvinfo : EIATTR_CRS_STACK_SIZE
	.align		4
.L_41:
        /*01d8*/ 	.byte	0x04, 0x1e
        /*01da*/ 	.short	(.L_43 - .L_42)
.L_42:
        /*01dc*/ 	.word	0x00000000


	//----- nvinfo : EIATTR_CBANK_PARAM_SIZE
	.align		4
.L_43:
        /*01e0*/ 	.byte	0x03, 0x19
        /*01e2*/ 	.short	0x0050


	//----- nvinfo : EIATTR_PARAM_CBANK
	.align		4
        /*01e4*/ 	.byte	0x04, 0x0a
        /*01e6*/ 	.short	(.L_45 - .L_44)
	.align		4
.L_44:
        /*01e8*/ 	.word	index@(.nv.constant0.gluon_wgmma)
        /*01ec*/ 	.short	0x0210
        /*01ee*/ 	.short	0x0050


	//----- nvinfo : EIATTR_SW_WAR
	.align		4
.L_45:
        /*01f0*/ 	.byte	0x04, 0x36
        /*01f2*/ 	.short	(.L_47 - .L_46)
.L_46:
        /*01f4*/ 	.word	0x00000008
.L_47:


//--------------------- .nv.callgraph             --------------------------
	.section	.nv.callgraph,"",@"SHT_CUDA_CALLGRAPH"
	.align	4
	.sectionentsize	8
	.align		4
        /*0000*/ 	.word	0x00000000
	.align		4
        /*0004*/ 	.word	0xffffffff
	.align		4
        /*0008*/ 	.word	0x00000000
	.align		4
        /*000c*/ 	.word	0xfffffffe
	.align		4
        /*0010*/ 	.word	0x00000000
	.align		4
        /*0014*/ 	.word	0xfffffffd
	.align		4
        /*0018*/ 	.word	0x00000000
	.align		4
        /*001c*/ 	.word	0xfffffffc


//--------------------- .text.gluon_wgmma         --------------------------
	.section	.text.gluon_wgmma,"ax",@progbits
	.align	128
        .global         gluon_wgmma
        .type           gluon_wgmma,@function
        .size           gluon_wgmma,(.L_x_53 - gluon_wgmma)
        .other          gluon_wgmma,@"STO_CUDA_ENTRY STV_DEFAULT"
gluon_wgmma:
.text.gluon_wgmma:
[----:B------:R-:W-:Y:S01]  /*0000*/  LDC R1, c[0x0][0x28] ;  /* 0x00000a00ff017b82 */ /* 0x000fe20000000800 */
[----:B------:R-:W1:Y:S07]  /*0010*/  S2R R0, SR_TID.X ;  /* 0x0000000000007919 */ /* 0x000e6e0000002100 */
[----:B------:R-:W2:Y:S01]  /*0020*/  S2UR UR4, SR_CgaCtaId ;  /* 0x00000000000479c3 */ /* 0x000ea20000008800 */
[----:B------:R-:W-:Y:S01]  /*0030*/  UMOV UR20, 0x400 ;  /* 0x0000040000147882 */ /* 0x000fe20000000000 */
[----:B------:R-:W-:Y:S01]  /*0040*/  ULDC UR6, c[0x0][0xc] ;  /* 0x0000030000067ab9 */ /* 0x000fe20000000800 */
[----:B------:R-:W-:Y:S01]  /*0050*/  ULDC.64 UR32, c[0x0][0x250] ;  /* 0x0000940000207ab9 */ /* 0x000fe20000000a00 */
[----:B------:R-:W-:Y:S04]  /*0060*/  BSSY B0, `(.L_x_0) ;  /* 0x000001e000007945 */ /* 0x000fe80003800000 */
[----:B------:R-:W3:Y:S08]  /*0070*/  LDC R12, c[0x0][0x230] ;  /* 0x00008c00ff0c7b82 */ /* 0x000ef00000000800 */
[----:B------:R-:W-:Y:S08]  /*0080*/  S2UR UR23, SR_CTAID.Y ;  /* 0x00000000001779c3 */ /* 0x000ff00000002600 */
[----:B------:R-:W4:Y:S01]  /*0090*/  S2UR UR5, SR_CTAID.Z ;  /* 0x00000000000579c3 */ /* 0x000f220000002700 */
[----:B--2---:R-:W-:-:S03]  /*00a0*/  ULEA UR20, UR4, UR20, 0x18 ;  /* 0x0000001404147291 */ /* 0x004fc6000f8ec03f */
[----:B------:R-:W-:Y:S01]  /*00b0*/  ULDC UR4, c[0x0][0x10] ;  /* 0x0000040000047ab9 */ /* 0x000fe20000000800 */
[----:B-1----:R-:W-:-:S03]  /*00c0*/  LOP3.LUT R7, R0, 0xff, RZ, 0xc0, !PT ;  /* 0x000000ff00077812 */ /* 0x002fc600078ec0ff */
[----:B------:R-:W1:Y:S01]  /*00d0*/  S2UR UR34, SR_CTAID.X ;  /* 0x00000000002279c3 */ /* 0x000e620000002500 */
[----:B---3--:R-:W-:Y:S01]  /*00e0*/  VIADD R5, R12, 0xffffffff ;  /* 0xffffffff0c057836 */ /* 0x008fe20000000000 */
[C---:B------:R-:W-:Y:S02]  /*00f0*/  ISETP.GE.U32.AND P0, PT, R7.reuse, 0x20, PT ;  /* 0x000000200700780c */ /* 0x040fe40003f06070 */
[C---:B------:R-:W-:Y:S02]  /*0100*/  ISETP.NE.U32.AND P2, PT, R7.reuse, RZ, PT ;  /* 0x000000ff0700720c */ /* 0x040fe40003f45070 */
[----:B------:R-:W-:Y:S02]  /*0110*/  LEA R4, R7, UR20, 0x2 ;  /* 0x0000001407047c11 */ /* 0x000fe4000f8e10ff */
[----:B------:R-:W2:Y:S07]  /*0120*/  LDC R6, c[0x0][0x228] ;  /* 0x00008a00ff067b82 */ /* 0x000eae0000000800 */
[----:B------:R3:W-:Y:S01]  /*0130*/  @!P0 STS [R4], RZ ;  /* 0x000000ff04008388 */ /* 0x0007e20000000800 */
[----:B------:R-:W-:-:S03]  /*0140*/  NOP ;  /* 0x0000000000007918 */ /* 0x000fc60000000000 */
[----:B------:R3:W-:Y:S01]  /*0150*/  @!P2 STS [UR20+0x20], R5 ;  /* 0x00002005ff00a988 */ /* 0x0007e20008000814 */
[----:B----4-:R-:W-:-:S04]  /*0160*/  UIMAD UR4, UR5, UR4, UR23 ;  /* 0x00000004050472a4 */ /* 0x010fc8000f8e0217 */
[----:B-1----:R-:W-:-:S04]  /*0170*/  UIMAD UR4, UR4, UR6, UR34 ;  /* 0x00000006040472a4 */ /* 0x002fc8000f8e0222 */
[----:B------:R-:W-:Y:S01]  /*0180*/  UIMAD UR5, UR4, 0x180, URZ ;  /* 0x00000180040578a4 */ /* 0x000fe2000f8e023f */
[----:B--2---:R-:W-:Y:S02]  /*0190*/  VIADD R6, R6, 0xffffffff ;  /* 0xffffffff06067836 */ /* 0x004fe40000000000 */
[----:B------:R-:W-:Y:S01]  /*01a0*/  UMOV UR4, URZ ;  /* 0x0000003f00047c82 */ /* 0x000fe20008000000 */
[----:B------:R-:W-:-:S04]  /*01b0*/  UIADD3 UR28, UP0, UR5, UR32, URZ ;  /* 0x00000020051c7290 */ /* 0x000fc8000ff1e03f */
[----:B------:R-:W-:Y:S01]  /*01c0*/  ULEA.HI.X.SX32 UR29, UR5, UR33, 0x1, UP0 ;  /* 0x00000021051d7291 */ /* 0x000fe200080f0e3f */
[----:B---3--:R-:W-:Y:S11]  /*01d0*/  @P2 BRA `(.L_x_1) ;  /* 0x0000000000182947 */ /* 0x008ff60003800000 */
[----:B------:R-:W1:Y:S01]  /*01e0*/  LDS R2, [UR20+0x8] ;  /* 0x00000814ff027984 */ /* 0x000e620008000800 */
[----:B------:R-:W2:Y:S01]  /*01f0*/  LDC.64 R8, c[0x0][0x210] ;  /* 0x00008400ff087b82 */ /* 0x000ea20000000a00 */
[----:B------:R-:W-:Y:S02]  /*0200*/  IMAD.MOV.U32 R3, RZ, RZ, 0x70 ;  /* 0x00000070ff037424 */ /* 0x000fe400078e00ff */
[----:B--2---:R2:W-:Y:S03]  /*0210*/  STS.64 [UR20], R8 ;  /* 0x00000008ff007988 */ /* 0x0045e60008000a14 */
[----:B-1----:R-:W-:-:S05]  /*0220*/  LOP3.LUT R2, R2, 0x10, R3, 0xd8, !PT ;  /* 0x0000001002027812 */ /* 0x002fca00078ed803 */
[----:B------:R2:W-:Y:S02]  /*0230*/  STS [UR20+0x8], R2 ;  /* 0x00000802ff007988 */ /* 0x0005e40008000814 */
.L_x_1:
[----:B------:R-:W-:Y:S05]  /*0240*/  BSYNC B0 ;  /* 0x0000000000007941 */ /* 0x000fea0003800000 */
.L_x_0:
[----:B------:R-:W-:Y:S04]  /*0250*/  BSSY B0, `(.L_x_2) ;  /* 0x000000a000007945 */ /* 0x000fe80003800000 */
[----:B------:R-:W-:Y:S05]  /*0260*/  @P2 BRA `(.L_x_3) ;  /* 0x0000000000202947 */ /* 0x000fea0003800000 */
[----:B--2---:R-:W1:Y:S01]  /*0270*/  LDS R2, [UR20+0x34] ;  /* 0x00003414ff027984 */ /* 0x004e620008000800 */
[----:B------:R-:W-:Y:S02]  /*0280*/  IMAD.MOV.U32 R3, RZ, RZ, 0x7f000000 ;  /* 0x7f000000ff037424 */ /* 0x000fe400078e00ff */
[----:B------:R-:W-:Y:S01]  /*0290*/  @!P2 IMAD.MOV.U32 R8, RZ, RZ, 0xff ;  /* 0x000000ffff08a424 */ /* 0x000fe200078e00ff */
[----:B------:R-:W2:Y:S02]  /*02a0*/  @!P2 LDS R9, [UR20+0x38] ;  /* 0x00003814ff09a984 */ /* 0x000ea40008000800 */
[----:B-1----:R-:W-:Y:S02]  /*02b0*/  LOP3.LUT R2, R2, 0xff000000, R3, 0xb8, !PT ;  /* 0xff00000002027812 */ /* 0x002fe400078eb803 */
[----:B--2---:R-:W-:-:S03]  /*02c0*/  @!P2 LOP3.LUT R3, R9, 0xff, R8, 0xb8, !PT ;  /* 0x000000ff0903a812 */ /* 0x004fc600078eb808 */
[----:B------:R1:W-:Y:S04]  /*02d0*/  STS [UR20+0x34], R2 ;  /* 0x00003402ff007988 */ /* 0x0003e80008000814 */
[----:B------:R1:W-:Y:S02]  /*02e0*/  @!P2 STS [UR20+0x38], R3 ;  /* 0x00003803ff00a988 */ /* 0x0003e40008000814 */
.L_x_3:
[----:B------:R-:W-:Y:S05]  /*02f0*/  BSYNC B0 ;  /* 0x0000000000007941 */ /* 0x000fea0003800000 */
.L_x_2:
[----:B------:R-:W-:Y:S04]  /*0300*/  BSSY B0, `(.L_x_4) ;  /* 0x000000a000007945 */ /* 0x000fe80003800000 */
[----:B------:R-:W-:Y:S05]  /*0310*/  @P2 BRA `(.L_x_5) ;  /* 0x0000000000202947 */ /* 0x000fea0003800000 */
[----:B-12---:R-:W1:Y:S01]  /*0320*/  LDS R2, [UR20+0x1c] ;  /* 0x00001c14ff027984 */ /* 0x006e620008000800 */
[----:B------:R-:W2:Y:S03]  /*0330*/  LDC.64 R10, c[0x0][0x238] ;  /* 0x00008e00ff0a7b82 */ /* 0x000ea60000000a00 */
[----:B------:R3:W-:Y:S01]  /*0340*/  STS [UR20+0x24], R6 ;  /* 0x00002406ff007988 */ /* 0x0007e20008000814 */
[--C-:B--2---:R-:W-:Y:S02]  /*0350*/  SHF.R.U32.HI R9, RZ, 0x4, R11.reuse ;  /* 0x00000004ff097819 */ /* 0x104fe4000001160b */
[----:B------:R-:W-:-:S05]  /*0360*/  SHF.R.U64 R3, R10, 0x4, R11 ;  /* 0x000000040a037819 */ /* 0x000fca000000120b */
[----:B------:R3:W-:Y:S01]  /*0370*/  STS [UR20+0xc], R3 ;  /* 0x00000c03ff007988 */ /* 0x0007e20008000814 */
[----:B-1----:R-:W-:-:S05]  /*0380*/  LOP3.LUT R2, R2, 0xf, R9, 0xb8, !PT ;  /* 0x0000000f02027812 */ /* 0x002fca00078eb809 */
[----:B------:R3:W-:Y:S02]  /*0390*/  STS [UR20+0x1c], R2 ;  /* 0x00001c02ff007988 */ /* 0x0007e40008000814 */
.L_x_5:
[----:B------:R-:W-:Y:S05]  /*03a0*/  BSYNC B0 ;  /* 0x0000000000007941 */ /* 0x000fea0003800000 */
.L_x_4:
[----:B------:R-:W-:Y:S04]  /*03b0*/  BSSY B1, `(.L_x_6) ;  /* 0x000001d000017945 */ /* 0x000fe80003800000 */
[----:B------:R-:W-:Y:S04]  /*03c0*/  BSSY B0, `(.L_x_7) ;  /* 0x0000018000007945 */ /* 0x000fe80003800000 */
[----:B------:R-:W-:Y:S05]  /*03d0*/  @P2 BRA `(.L_x_8) ;  /* 0x00000000001c2947 */ /* 0x000fea0003800000 */
[----:B-123--:R-:W1:Y:S02]  /*03e0*/  LDS R2, [UR20+0x34] ;  /* 0x00003414ff027984 */ /* 0x00ee640008000800 */
[----:B-1----:R-:W-:-:S05]  /*03f0*/  LOP3.LUT R2, R2, 0x7, RZ, 0xb8, !PT ;  /* 0x0000000702027812 */ /* 0x002fca00078eb8ff */
[----:B------:R1:W-:Y:S01]  /*0400*/  STS [UR20+0x34], R2 ;  /* 0x00003402ff007988 */ /* 0x0003e20008000814 */
[----:B------:R-:W-:Y:S05]  /*0410*/  @P2 BRA `(.L_x_9) ;  /* 0x00000000001c2947 */ /* 0x000fea0003800000 */
[----:B-1----:R-:W1:Y:S02]  /*0420*/  LDS R2, [UR20+0x34] ;  /* 0x00003414ff027984 */ /* 0x002e640008000800 */
[----:B-1----:R-:W-:-:S05]  /*0430*/  LOP3.LUT R2, R2, 0x38, RZ, 0xb8, !PT ;  /* 0x0000003802027812 */ /* 0x002fca00078eb8ff */
[----:B------:R4:W-:Y:S02]  /*0440*/  STS [UR20+0x34], R2 ;  /* 0x00003402ff007988 */ /* 0x0009e40008000814 */
.L_x_8:
[----:B------:R-:W-:Y:S05]  /*0450*/  @P2 BRA `(.L_x_10) ;  /* 0x00000000001c2947 */ /* 0x000fea0003800000 */
[----:B-1234-:R-:W1:Y:S02]  /*0460*/  LDS R2, [UR20+0x8] ;  /* 0x00000814ff027984 */ /* 0x01ee640008000800 */
[----:B-1----:R-:W-:-:S05]  /*0470*/  LOP3.LUT R2, R2, 0x780, RZ, 0xb8, !PT ;  /* 0x0000078002027812 */ /* 0x002fca00078eb8ff */
[----:B------:R2:W-:Y:S02]  /*0480*/  STS [UR20+0x8], R2 ;  /* 0x00000802ff007988 */ /* 0x0005e40008000814 */
.L_x_9:
[----:B------:R-:W-:Y:S05]  /*0490*/  @P2 BRA `(.L_x_11) ;  /* 0x0000000000282947 */ /* 0x000fea0003800000 */
[----:B-12---:R-:W1:Y:S02]  /*04a0*/  LDS R2, [UR20+0x8] ;  /* 0x00000814ff027984 */ /* 0x006e640008000800 */
[----:B-1----:R-:W-:-:S05]  /*04b0*/  LOP3.LUT R2, R2, 0x1800, RZ, 0xb8, !PT ;  /* 0x0000180002027812 */ /* 0x002fca00078eb8ff */
[----:B------:R5:W-:Y:S02]  /*04c0*/  STS [UR20+0x8], R2 ;  /* 0x00000802ff007988 */ /* 0x000be40008000814 */
.L_x_10:
[----:B------:R-:W-:Y:S05]  /*04d0*/  @P2 BREAK B0 ;  /* 0x0000000000002942 */ /* 0x000fea0003800000 */
[----:B------:R-:W-:Y:S05]  /*04e0*/  @P2 BRA `(.L_x_12) ;  /* 0x0000000000242947 */ /* 0x000fea0003800000 */
[----:B-1-3--:R-:W1:Y:S01]  /*04f0*/  LDS R3, [UR20+0x8] ;  /* 0x00000814ff037984 */ /* 0x00ae620008000800 */
[----:B--2-45:R-:W-:-:S05]  /*0500*/  IMAD.MOV.U32 R2, RZ, RZ, 0x6000 ;  /* 0x00006000ff027424 */ /* 0x034fca00078e00ff */
[----:B-1----:R-:W-:-:S04]  /*0510*/  LOP3.LUT R2, R3, 0x6000, R2, 0xd8, !PT ;  /* 0x0000600003027812 */ /* 0x002fc800078ed802 */
[----:B------:R-:W-:-:S05]  /*0520*/  LOP3.LUT R2, R2, 0x400000, RZ, 0xb8, !PT ;  /* 0x0040000002027812 */ /* 0x000fca00078eb8ff */
[----:B------:R3:W-:Y:S02]  /*0530*/  STS [UR20+0x8], R2 ;  /* 0x00000802ff007988 */ /* 0x0007e40008000814 */
.L_x_11:
[----:B------:R-:W-:Y:S05]  /*0540*/  BSYNC B0 ;  /* 0x0000000000007941 */ /* 0x000fea0003800000 */
.L_x_7:
[----:B-123--:R-:W1:Y:S02]  /*0550*/  @!P2 LDS R2, [UR20+0x8] ;  /* 0x00000814ff02a984 */ /* 0x00ee640008000800 */
[----:B-1----:R-:W-:-:S05]  /*0560*/  @!P2 LOP3.LUT R2, R2, 0x8000, RZ, 0xb8, !PT ;  /* 0x000080000202a812 */ /* 0x002fca00078eb8ff */
[----:B------:R1:W-:Y:S02]  /*0570*/  @!P2 STS [UR20+0x8], R2 ;  /* 0x00000802ff00a988 */ /* 0x0003e40008000814 */
.L_x_12:
[----:B------:R-:W-:Y:S05]  /*0580*/  BSYNC B1 ;  /* 0x0000000000017941 */ /* 0x000fea0003800000 */
.L_x_6:
[----:B------:R-:W-:Y:S05]  /*0590*/  WARPSYNC.ALL ;  /* 0x0000000000007948 */ /* 0x000fea0003800000 */
[----:B------:R-:W-:Y:S05]  /*05a0*/  @P0 BRA `(.L_x_13) ;  /* 0x0000000000280947 */ /* 0x000fea0003800000 */
[----:B-12345:R-:W1:Y:S01]  /*05b0*/  S2R R2, SR_LANEID ;  /* 0x0000000000027919 */ /* 0x03ee620000000000 */
[----:B------:R-:W-:Y:S05]  /*05c0*/  WARPSYNC.ALL ;  /* 0x0000000000007948 */ /* 0x000fea0003800000 */
[----:B-1----:R-:W-:-:S05]  /*05d0*/  IMAD.SHL.U32 R8, R2, 0x4, RZ ;  /* 0x0000000402087824 */ /* 0x002fca00078e00ff */
[----:B------:R-:W1:Y:S01]  /*05e0*/  LDS R9, [R8+UR20] ;  /* 0x0000001408097984 */ /* 0x000e620008000800 */
[----:B------:R-:W-:-:S05]  /*05f0*/  IADD3 R2, P1, R8, UR28, RZ ;  /* 0x0000001c08027c10 */ /* 0x000fca000ff3e0ff */
[----:B------:R-:W-:-:S05]  /*0600*/  IMAD.X R3, RZ, RZ, UR29, P1 ;  /* 0x0000001dff037e24 */ /* 0x000fca00088e06ff */
[----:B-1----:R1:W2:Y:S01]  /*0610*/  ATOMG.E.EXCH.STRONG.GPU PT, RZ, [R2], R9 ;  /* 0x0000000902ff73a8 */ /* 0x0022a200041ee100 */
[----:B------:R-:W-:-:S04]  /*0620*/  DEPBAR {5,4,3,2,1,0} ;  /* 0x0000003f0000791a */ /* 0x000fc80000000000 */
[----:B------:R1:W-:Y:S01]  /*0630*/  UTMACCTL.IV [UR28] ;  /* 0x000000001c0079b9 */ /* 0x0003e20008000000 */
[----:B------:R-:W-:Y:S01]  /*0640*/  NOP ;  /* 0x0000000000007918 */ /* 0x000fe20000000000 */
.L_x_13:
[----:B------:R-:W-:Y:S05]  /*0650*/  @P0 BRA `(.L_x_14) ;  /* 0x00000000000c0947 */ /* 0x000fea0003800000 */
[----:B------:R0:W-:Y:S01]  /*0660*/  UTMACMDFLUSH ;  /* 0x00000000000079b7 */ /* 0x0001e20000000000 */
[----:B------:R-:W-:Y:S05]  /*0670*/  @P0 BRA `(.L_x_14) ;  /* 0x0000000000040947 */ /* 0x000fea0003800000 */
[----:B------:R-:W-:-:S04]  /*0680*/  DEPBAR.LE SB0, 0x0 ;  /* 0x000080000000791a */ /* 0x000fc80000000000 */
.L_x_14:
[----:B------:R-:W-:Y:S05]  /*0690*/  WARPSYNC.ALL ;  /* 0x0000000000007948 */ /* 0x000fea0003800000 */
[----:B--2---:R-:W-:Y:S06]  /*06a0*/  BAR.SYNC.DEFER_BLOCKING 0x0 ;  /* 0x0000000000007b1d */ /* 0x004fec0000010000 */
[----:B------:R-:W-:Y:S02]  /*06b0*/  BSSY B1, `(.L_x_15) ;  /* 0x000000b000017945 */ /* 0x000fe40003800000 */
[----:B------:R-:W-:Y:S06]  /*06c0*/  BAR.SYNC.DEFER_BLOCKING 0x0 ;  /* 0x0000000000007b1d */ /* 0x000fec0000010000 */
[----:B------:R2:W-:Y:S01]  /*06d0*/  @!P0 STS [R4], RZ ;  /* 0x000000ff04008388 */ /* 0x0005e20000000800 */
[----:B------:R-:W-:Y:S01]  /*06e0*/  NOP ;  /* 0x0000000000007918 */ /* 0x000fe20000000000 */
[----:B------:R-:W-:Y:S05]  /*06f0*/  @P2 BRA `(.L_x_16) ;  /* 0x0000000000182947 */ /* 0x000fea0003800000 */
[----:B-1-345:R-:W1:Y:S01]  /*0700*/  LDS R2, [UR20+0x8] ;  /* 0x00000814ff027984 */ /* 0x03ae620008000800 */
[----:B------:R-:W3:Y:S01]  /*0710*/  LDC.64 R8, c[0x0][0x218] ;  /* 0x00008600ff087b82 */ /* 0x000ee20000000a00 */
[----:B------:R-:W-:Y:S02]  /*0720*/  IMAD.MOV.U32 R3, RZ, RZ, 0x70 ;  /* 0x00000070ff037424 */ /* 0x000fe400078e00ff */
[----:B---3--:R3:W-:Y:S03]  /*0730*/  STS.64 [UR20], R8 ;  /* 0x00000008ff007988 */ /* 0x0087e60008000a14 */
[----:B-1----:R-:W-:-:S05]  /*0740*/  LOP3.LUT R2, R2, 0x10, R3, 0xd8, !PT ;  /* 0x0000001002027812 */ /* 0x002fca00078ed803 */
[----:B------:R3:W-:Y:S02]  /*0750*/  STS [UR20+0x8], R2 ;  /* 0x00000802ff007988 */ /* 0x0007e40008000814 */
.L_x_16:
[----:B-1----:R-:W-:Y:S05]  /*0760*/  BSYNC B1 ;  /* 0x0000000000017941 */ /* 0x002fea0003800000 */
.L_x_15:
[----:B------:R-:W-:Y:S04]  /*0770*/  BSSY B2, `(.L_x_17) ;  /* 0x000000f000027945 */ /* 0x000fe80003800000 */
[----:B------:R-:W-:Y:S04]  /*0780*/  BSSY B1, `(.L_x_18) ;  /* 0x000000c000017945 */ /* 0x000fe80003800000 */
[----:B------:R-:W-:Y:S05]  /*0790*/  @P2 BRA `(.L_x_19) ;  /* 0x0000000000282947 */ /* 0x000fea0003800000 */
[----:B---345:R-:W1:Y:S01]  /*07a0*/  LDS R2, [UR20+0x34] ;  /* 0x00003414ff027984 */ /* 0x038e620008000800 */
[----:B------:R-:W-:Y:S01]  /*07b0*/  IMAD.MOV.U32 R3, RZ, RZ, 0x7f000000 ;  /* 0x7f000000ff037424 */ /* 0x000fe200078e00ff */
[----:B------:R-:W-:Y:S05]  /*07c0*/  @P2 BREAK B1 ;  /* 0x0000000000012942 */ /* 0x000fea0003800000 */
[----:B-1----:R-:W-:-:S05]  /*07d0*/  LOP3.LUT R2, R2, 0xff000000, R3, 0xb8, !PT ;  /* 0xff00000002027812 */ /* 0x002fca00078eb803 */
[----:B------:R1:W-:Y:S01]  /*07e0*/  STS [UR20+0x34], R2 ;  /* 0x00003402ff007988 */ /* 0x0003e20008000814 */
[----:B------:R-:W-:Y:S05]  /*07f0*/  @P2 BRA `(.L_x_20) ;  /* 0x0000000000182947 */ /* 0x000fea0003800000 */
[----:B------:R-:W3:Y:S01]  /*0800*/  LDS R3, [UR20+0x38] ;  /* 0x00003814ff037984 */ /* 0x000ee20008000800 */
[----:B-1----:R-:W-:-:S05]  /*0810*/  IMAD.MOV.U32 R2, RZ, RZ, 0x7f ;  /* 0x0000007fff027424 */ /* 0x002fca00078e00ff */
[----:B---3--:R-:W-:-:S05]  /*0820*/  LOP3.LUT R2, R3, 0xff, R2, 0xb8, !PT ;  /* 0x000000ff03027812 */ /* 0x008fca00078eb802 */
[----:B------:R1:W-:Y:S02]  /*0830*/  STS [UR20+0x38], R2 ;  /* 0x00003802ff007988 */ /* 0x0003e40008000814 */
.L_x_19:
[----:B------:R-:W-:Y:S05]  /*0840*/  BSYNC B1 ;  /* 0x0000000000017941 */ /* 0x000fea0003800000 */
.L_x_18:
[----:B------:R1:W-:Y:S02]  /*0850*/  @!P2 STS [UR20+0x20], R5 ;  /* 0x00002005ff00a988 */ /* 0x0003e40008000814 */
.L_x_20:
[----:B------:R-:W-:Y:S05]  /*0860*/  BSYNC B2 ;  /* 0x0000000000027941 */ /* 0x000fea0003800000 */
.L_x_17:
[----:B------:R-:W-:Y:S05]  /*0870*/  WARPSYNC.ALL ;  /* 0x0000000000007948 */ /* 0x000fea0003800000 */
[----:B-1----:R-:W1:Y:S01]  /*0880*/  LDC R5, c[0x0][0x22c] ;  /* 0x00008b00ff057b82 */ /* 0x002e620000000800 */
[----:B------:R-:W-:Y:S01]  /*0890*/  BSSY B2, `(.L_x_21) ;  /* 0x000000b000027945 */ /* 0x000fe20003800000 */
[----:B-1----:R-:W-:-:S03]  /*08a0*/  VIADD R5, R5, 0xffffffff ;  /* 0xffffffff05057836 */ /* 0x002fc60000000000 */
[----:B------:R-:W-:Y:S05]  /*08b0*/  @P2 BRA `(.L_x_22) ;  /* 0x0000000000202947 */ /* 0x000fea0003800000 */
[----:B---345:R-:W1:Y:S01]  /*08c0*/  LDS R2, [UR20+0x1c] ;  /* 0x00001c14ff027984 */ /* 0x038e620008000800 */
[----:B------:R-:W3:Y:S03]  /*08d0*/  LDC.64 R10, c[0x0][0x240] ;  /* 0x00009000ff0a7b82 */ /* 0x000ee60000000a00 */
[----:B------:R4:W-:Y:S01]  /*08e0*/  STS [UR20+0x24], R5 ;  /* 0x00002405ff007988 */ /* 0x0009e20008000814 */
[--C-:B---3--:R-:W-:Y:S02]  /*08f0*/  SHF.R.U32.HI R9, RZ, 0x4, R11.reuse ;  /* 0x00000004ff097819 */ /* 0x108fe4000001160b */
[----:B------:R-:W-:-:S05]  /*0900*/  SHF.R.U64 R3, R10, 0x4, R11 ;  /* 0x000000040a037819 */ /* 0x000fca000000120b */
[----:B------:R4:W-:Y:S01]  /*0910*/  STS [UR20+0xc], R3 ;  /* 0x00000c03ff007988 */ /* 0x0009e20008000814 */
[----:B-1----:R-:W-:-:S05]  /*0920*/  LOP3.LUT R2, R2, 0xf, R9, 0xb8, !PT ;  /* 0x0000000f02027812 */ /* 0x002fca00078eb809 */
[----:B------:R4:W-:Y:S02]  /*0930*/  STS [UR20+0x1c], R2 ;  /* 0x00001c02ff007988 */ /* 0x0009e40008000814 */
.L_x_22:
[----:B------:R-:W-:Y:S05]  /*0940*/  BSYNC B2 ;  /* 0x0000000000027941 */ /* 0x000fea0003800000 */
.L_x_21:
[----:B------:R-:W-:Y:S04]  /*0950*/  BSSY B3, `(.L_x_23) ;  /* 0x000001d000037945 */ /* 0x000fe80003800000 */
[----:B------:R-:W-:Y:S04]  /*0960*/  BSSY B2, `(.L_x_24) ;  /* 0x0000018000027945 */ /* 0x000fe80003800000 */
[----:B------:R-:W-:Y:S05]  /*0970*/  @P2 BRA `(.L_x_25) ;  /* 0x00000000001c2947 */ /* 0x000fea0003800000 */
[----:B---345:R-:W1:Y:S02]  /*0980*/  LDS R2, [UR20+0x34] ;  /* 0x00003414ff027984 */ /* 0x038e640008000800 */
[----:B-1----:R-:W-:-:S05]  /*0990*/  LOP3.LUT R2, R2, 0x7, RZ, 0xb8, !PT ;  /* 0x0000000702027812 */ /* 0x002fca00078eb8ff */
[----:B------:R1:W-:Y:S01]  /*09a0*/  STS [UR20+0x34], R2 ;  /* 0x00003402ff007988 */ /* 0x0003e20008000814 */
[----:B------:R-:W-:Y:S05]  /*09b0*/  @P2 BRA `(.L_x_26) ;  /* 0x00000000001c2947 */ /* 0x000fea0003800000 */
[----:B-1----:R-:W1:Y:S02]  /*09c0*/  LDS R2, [UR20+0x34] ;  /* 0x00003414ff027984 */ /* 0x002e640008000800 */
[----:B-1----:R-:W-:-:S05]  /*09d0*/  LOP3.LUT R2, R2, 0x38, RZ, 0xb8, !PT ;  /* 0x0000003802027812 */ /* 0x002fca00078eb8ff */
[----:B------:R1:W-:Y:S02]  /*09e0*/  STS [UR20+0x34], R2 ;  /* 0x00003402ff007988 */ /* 0x0003e40008000814 */
.L_x_25:
[----:B------:R-:W-:Y:S05]  /*09f0*/  @P2 BRA `(.L_x_27) ;  /* 0x00000000001c2947 */ /* 0x000fea0003800000 */
[----:B-1-345:R-:W1:Y:S02]  /*0a00*/  LDS R2, [UR20+0x8] ;  /* 0x00000814ff027984 */ /* 0x03ae640008000800 */
[----:B-1----:R-:W-:-:S05]  /*0a10*/  LOP3.LUT R2, R2, 0x780, RZ, 0xb8, !PT ;  /* 0x0000078002027812 */ /* 0x002fca00078eb8ff */
[----:B------:R3:W-:Y:S02]  /*0a20*/  STS [UR20+0x8], R2 ;  /* 0x00000802ff007988 */ /* 0x0007e40008000814 */
.L_x_26:
[----:B------:R-:W-:Y:S05]  /*0a30*/  @P2 BRA `(.L_x_28) ;  /* 0x0000000000282947 */ /* 0x000fea0003800000 */
[----:B-1-3--:R-:W1:Y:S02]  /*0a40*/  LDS R2, [UR20+0x8] ;  /* 0x00000814ff027984 */ /* 0x00ae640008000800 */
[----:B-1----:R-:W-:-:S05]  /*0a50*/  LOP3.LUT R2, R2, 0x1800, RZ, 0xb8, !PT ;  /* 0x0000180002027812 */ /* 0x002fca00078eb8ff */
[----:B------:R1:W-:Y:S02]  /*0a60*/  STS [UR20+0x8], R2 ;  /* 0x00000802ff007988 */ /* 0x0003e40008000814 */
.L_x_27:
[----:B------:R-:W-:Y:S05]  /*0a70*/  @P2 BREAK B2 ;  /* 0x0000000000022942 */ /* 0x000fea0003800000 */
[----:B------:R-:W-:Y:S05]  /*0a80*/  @P2 BRA `(.L_x_29) ;  /* 0x0000000000242947 */ /* 0x000fea0003800000 */
[----:B-1-345:R-:W1:Y:S01]  /*0a90*/  LDS R2, [UR20+0x8] ;  /* 0x00000814ff027984 */ /* 0x03ae620008000800 */
[----:B------:R-:W-:-:S05]  /*0aa0*/  IMAD.MOV.U32 R3, RZ, RZ, 0x6000 ;  /* 0x00006000ff037424 */ /* 0x000fca00078e00ff */
[----:B-1----:R-:W-:-:S04]  /*0ab0*/  LOP3.LUT R2, R2, 0x6000, R3, 0xd8, !PT ;  /* 0x0000600002027812 */ /* 0x002fc800078ed803 */
[----:B------:R-:W-:-:S05]  /*0ac0*/  LOP3.LUT R2, R2, 0x400000, RZ, 0xb8, !PT ;  /* 0x0040000002027812 */ /* 0x000fca00078eb8ff */
[----:B------:R4:W-:Y:S02]  /*0ad0*/  STS [UR20+0x8], R2 ;  /* 0x00000802ff007988 */ /* 0x0009e40008000814 */
.L_x_28:
[----:B------:R-:W-:Y:S05]  /*0ae0*/  BSYNC B2 ;  /* 0x0000000000027941 */ /* 0x000fea0003800000 */
.L_x_24:
[----:B-1-34-:R-:W1:Y:S02]  /*0af0*/  @!P2 LDS R2, [UR20+0x8] ;  /* 0x00000814ff02a984 */ /* 0x01ae640008000800 */
[----:B-1----:R-:W-:-:S05]  /*0b00*/  @!P2 LOP3.LUT R2, R2, 0x8000, RZ, 0xb8, !PT ;  /* 0x000080000202a812 */ /* 0x002fca00078eb8ff */
[----:B------:R1:W-:Y:S02]  /*0b10*/  @!P2 STS [UR20+0x8], R2 ;  /* 0x00000802ff00a988 */ /* 0x0003e40008000814 */
.L_x_29:
[----:B------:R-:W-:Y:S05]  /*0b20*/  BSYNC B3 ;  /* 0x0000000000037941 */ /* 0x000fea0003800000 */
.L_x_23:
[----:B------:R-:W-:Y:S05]  /*0b30*/  WARPSYNC.ALL ;  /* 0x0000000000007948 */ /* 0x000fea0003800000 */
[----:B------:R-:W-:-:S04]  /*0b40*/  UIADD3 UR31, UR5, 0x80, URZ ;  /* 0x00000080051f7890 */ /* 0x000fc8000fffe03f */
[----:B------:R-:W-:-:S04]  /*0b50*/  UIADD3 UR30, UP0, UR31, UR32, URZ ;  /* 0x000000201f1e7290 */ /* 0x000fc8000ff1e03f */
[----:B------:R-:W-:Y:S01]  /*0b60*/  ULEA.HI.X.SX32 UR31, UR31, UR33, 0x1, UP0 ;  /* 0x000000211f1f7291 */ /* 0x000fe200080f0e3f */
[----:B------:R-:W-:Y:S11]  /*0b70*/  @P0 BRA `(.L_x_30) ;  /* 0x0000000000280947 */ /* 0x000ff60003800000 */
[----:B-1-345:R-:W1:Y:S01]  /*0b80*/  S2R R2, SR_LANEID ;  /* 0x0000000000027919 */ /* 0x03ae620000000000 */
[----:B------:R-:W-:Y:S05]  /*0b90*/  WARPSYNC.ALL ;  /* 0x0000000000007948 */ /* 0x000fea0003800000 */
[----:B-1----:R-:W-:-:S05]  /*0ba0*/  IMAD.SHL.U32 R8, R2, 0x4, RZ ;  /* 0x0000000402087824 */ /* 0x002fca00078e00ff */
[----:B------:R-:W1:Y:S01]  /*0bb0*/  LDS R9, [R8+UR20] ;  /* 0x0000001408097984 */ /* 0x000e620008000800 */
[----:B------:R-:W-:-:S05]  /*0bc0*/  IADD3 R2, P1, R8, UR30, RZ ;  /* 0x0000001e08027c10 */ /* 0x000fca000ff3e0ff */
[----:B------:R-:W-:-:S05]  /*0bd0*/  IMAD.X R3, RZ, RZ, UR31, P1 ;  /* 0x0000001fff037e24 */ /* 0x000fca00088e06ff */
[----:B-1----:R1:W3:Y:S01]  /*0be0*/  ATOMG.E.EXCH.STRONG.GPU PT, RZ, [R2], R9 ;  /* 0x0000000902ff73a8 */ /* 0x0022e200041ee100 */
[----:B------:R-:W-:-:S04]  /*0bf0*/  DEPBAR {5,4,3,2,1,0} ;  /* 0x0000003f0000791a */ /* 0x000fc80000000000 */
[----:B------:R1:W-:Y:S01]  /*0c00*/  UTMACCTL.IV [UR30] ;  /* 0x000000001e0079b9 */ /* 0x0003e20008000000 */
[----:B------:R-:W-:Y:S01]  /*0c10*/  NOP ;  /* 0x0000000000007918 */ /* 0x000fe20000000000 */
.L_x_30:
[----:B------:R-:W-:Y:S05]  /*0c20*/  @P0 BRA `(.L_x_31) ;  /* 0x00000000000c0947 */ /* 0x000fea0003800000 */
[----:B------:R0:W-:Y:S01]  /*0c30*/  UTMACMDFLUSH ;  /* 0x00000000000079b7 */ /* 0x0001e20000000000 */
[----:B------:R-:W-:Y:S05]  /*0c40*/  @P0 BRA `(.L_x_31) ;  /* 0x0000000000040947 */ /* 0x000fea0003800000 */
[----:B------:R-:W-:-:S04]  /*0c50*/  DEPBAR.LE SB0, 0x0 ;  /* 0x000080000000791a */ /* 0x000fc80000000000 */
.L_x_31:
[----:B------:R-:W-:Y:S05]  /*0c60*/  WARPSYNC.ALL ;  /* 0x0000000000007948 */ /* 0x000fea0003800000 */
[----:B---3--:R-:W-:Y:S06]  /*0c70*/  BAR.SYNC.DEFER_BLOCKING 0x0 ;  /* 0x0000000000007b1d */ /* 0x008fec0000010000 */
[----:B------:R-:W-:Y:S02]  /*0c80*/  BSSY B3, `(.L_x_32) ;  /* 0x000000b000037945 */ /* 0x000fe40003800000 */
[----:B------:R-:W-:Y:S06]  /*0c90*/  BAR.SYNC.DEFER_BLOCKING 0x0 ;  /* 0x0000000000007b1d */ /* 0x000fec0000010000 */
[----:B------:R3:W-:Y:S01]  /*0ca0*/  @!P0 STS [R4], RZ ;  /* 0x000000ff04008388 */ /* 0x0007e20000000800 */
[----:B------:R-:W-:Y:S01]  /*0cb0*/  NOP ;  /* 0x0000000000007918 */ /* 0x000fe20000000000 */
[----:B------:R-:W-:Y:S05]  /*0cc0*/  @P2 BRA `(.L_x_33) ;  /* 0x0000000000182947 */ /* 0x000fea0003800000 */
[----:B-1--45:R-:W1:Y:S01]  /*0cd0*/  LDS R2, [UR20+0x8] ;  /* 0x00000814ff027984 */ /* 0x032e620008000800 */
[----:B------:R-:W4:Y:S01]  /*0ce0*/  LDC.64 R8, c[0x0][0x220] ;  /* 0x00008800ff087b82 */ /* 0x000f220000000a00 */
[----:B------:R-:W-:Y:S02]  /*0cf0*/  IMAD.MOV.U32 R3, RZ, RZ, 0x70 ;  /* 0x00000070ff037424 */ /* 0x000fe400078e00ff */
[----:B----4-:R4:W-:Y:S03]  /*0d00*/  STS.64 [UR20], R8 ;  /* 0x00000008ff007988 */ /* 0x0109e60008000a14 */
[----:B-1----:R-:W-:-:S05]  /*0d10*/  LOP3.LUT R2, R2, 0x10, R3, 0xd8, !PT ;  /* 0x0000001002027812 */ /* 0x002fca00078ed803 */
[----:B------:R4:W-:Y:S02]  /*0d20*/  STS [UR20+0x8], R2 ;  /* 0x00000802ff007988 */ /* 0x0009e40008000814 */
.L_x_33:
[----:B-1----:R-:W-:Y:S05]  /*0d30*/  BSYNC B3 ;  /* 0x0000000000037941 */ /* 0x002fea0003800000 */
.L_x_32:
[----:B------:R-:W-:Y:S04]  /*0d40*/  BSSY B3, `(.L_x_34) ;  /* 0x0000033000037945 */ /* 0x000fe80003800000 */
[----:B------:R-:W-:Y:S04]  /*0d50*/  BSSY B4, `(.L_x_35) ;  /* 0x000002e000047945 */ /* 0x000fe80003800000 */
[----:B------:R-:W-:Y:S05]  /*0d60*/  @P2 BRA `(.L_x_36) ;  /* 0x0000000000242947 */ /* 0x000fea0003800000 */
[----:B----45:R-:W1:Y:S01]  /*0d70*/  LDS R2, [UR20+0x34] ;  /* 0x00003414ff027984 */ /* 0x030e620008000800 */
[----:B------:R-:W-:-:S05]  /*0d80*/  IMAD.MOV.U32 R3, RZ, RZ, 0x7f000000 ;  /* 0x7f000000ff037424 */ /* 0x000fca00078e00ff */
[----:B-1----:R-:W-:-:S05]  /*0d90*/  LOP3.LUT R2, R2, 0xff000000, R3, 0xb8, !PT ;  /* 0xff00000002027812 */ /* 0x002fca00078eb803 */
[----:B------:R1:W-:Y:S01]  /*0da0*/  STS [UR20+0x34], R2 ;  /* 0x00003402ff007988 */ /* 0x0003e20008000814 */
[----:B------:R-:W-:Y:S05]  /*0db0*/  @P2 BRA `(.L_x_37) ;  /* 0x0000000000182947 */ /* 0x000fea0003800000 */
[----:B-1----:R-:W1:Y:S01]  /*0dc0*/  LDS R2, [UR20+0x38] ;  /* 0x00003814ff027984 */ /* 0x002e620008000800 */
[----:B------:R-:W-:-:S05]  /*0dd0*/  IMAD.MOV.U32 R3, RZ, RZ, 0xff ;  /* 0x000000ffff037424 */ /* 0x000fca00078e00ff */
[----:B-1----:R-:W-:-:S05]  /*0de0*/  LOP3.LUT R2, R2, 0xff, R3, 0xb8, !PT ;  /* 0x000000ff02027812 */ /* 0x002fca00078eb803 */
[----:B------:R1:W-:Y:S02]  /*0df0*/  STS [UR20+0x38], R2 ;  /* 0x00003802ff007988 */ /* 0x0003e40008000814 */
.L_x_36:
[----:B------:R-:W-:Y:S05]  /*0e00*/  @P2 BRA `(.L_x_38) ;  /* 0x00000000000c2947 */ /* 0x000fea0003800000 */
[----:B------:R1:W-:Y:S02]  /*0e10*/  STS [UR20+0x20], R5 ;  /* 0x00002005ff007988 */ /* 0x0003e40008000814 */
.L_x_37:
[----:B------:R-:W-:Y:S05]  /*0e20*/  @P2 BRA `(.L_x_39) ;  /* 0x0000000000242947 */ /* 0x000fea0003800000 */
[----:B------:R1:W-:Y:S02]  /*0e30*/  STS [UR20+0x24], R6 ;  /* 0x00002406ff007988 */ /* 0x0003e40008000814 */
.L_x_38:
[----:B------:R-:W-:Y:S05]  /*0e40*/  @P2 BRA `(.L_x_40) ;  /* 0x00000000002c2947 */ /* 0x000fea0003800000 */
[----:B-1--45:R-:W1:Y:S01]  /*0e50*/  LDS R2, [UR20+0x1c] ;  /* 0x00001c14ff027984 */ /* 0x032e620008000800 */
[----:B------:R-:W4:Y:S02]  /*0e60*/  LDC.64 R8, c[0x0][0x248] ;  /* 0x00009200ff087b82 */ /* 0x000f240000000a00 */
[--C-:B----4-:R-:W-:Y:S02]  /*0e70*/  SHF.R.U32.HI R5, RZ, 0x4, R9.reuse ;  /* 0x00000004ff057819 */ /* 0x110fe40000011609 */
[----:B------:R-:W-:-:S05]  /*0e80*/  SHF.R.U64 R3, R8, 0x4, R9 ;  /* 0x0000000408037819 */ /* 0x000fca0000001209 */
[----:B------:R4:W-:Y:S01]  /*0e90*/  STS [UR20+0xc], R3 ;  /* 0x00000c03ff007988 */ /* 0x0009e20008000814 */
[----:B-1----:R-:W-:-:S05]  /*0ea0*/  LOP3.LUT R2, R2, 0xf, R5, 0xb8, !PT ;  /* 0x0000000f02027812 */ /* 0x002fca00078eb805 */
[----:B------:R4:W-:Y:S02]  /*0eb0*/  STS [UR20+0x1c], R2 ;  /* 0x00001c02ff007988 */ /* 0x0009e40008000814 */
.L_x_39:
[----:B------:R-:W-:Y:S05]  /*0ec0*/  @P2 BRA `(.L_x_41) ;  /* 0x00000000001c2947 */ /* 0x000fea0003800000 */
[----:B-1--45:R-:W1:Y:S02]  /*0ed0*/  LDS R2, [UR20+0x34] ;  /* 0x00003414ff027984 */ /* 0x032e640008000800 */
[----:B-1----:R-:W-:-:S05]  /*0ee0*/  LOP3.LUT R2, R2, 0x7, RZ, 0xb8, !PT ;  /* 0x0000000702027812 */ /* 0x002fca00078eb8ff */
[----:B------:R1:W-:Y:S02]  /*0ef0*/  STS [UR20+0x34], R2 ;  /* 0x00003402ff007988 */ /* 0x0003e40008000814 */
.L_x_40:
[----:B------:R-:W-:Y:S05]  /*0f00*/  @P2 BRA `(.L_x_42) ;  /* 0x00000000001c2947 */ /* 0x000fea0003800000 */
[----:B-1--45:R-:W1:Y:S02]  /*0f10*/  LDS R2, [UR20+0x34] ;  /* 0x00003414ff027984 */ /* 0x032e640008000800 */
[----:B-1----:R-:W-:-:S05]  /*0f20*/  LOP3.LUT R2, R2, 0x38, RZ, 0xb8, !PT ;  /* 0x0000003802027812 */ /* 0x002fca00078eb8ff */
[----:B------:R1:W-:Y:S02]  /*0f30*/  STS [UR20+0x34], R2 ;  /* 0x00003402ff007988 */ /* 0x0003e40008000814 */
.L_x_41:
[----:B------:R-:W-:Y:S05]  /*0f40*/  @P2 BRA `(.L_x_43) ;  /* 0x00000000001c2947 */ /* 0x000fea0003800000 */
[----:B-1--45:R-:W1:Y:S02]  /*0f50*/  LDS R2, [UR20+0x8] ;  /* 0x00000814ff027984 */ /* 0x032e640008000800 */
[----:B-1----:R-:W-:-:S05]  /*0f60*/  LOP3.LUT R2, R2, 0x780, RZ, 0xb8, !PT ;  /* 0x0000078002027812 */ /* 0x002fca00078eb8ff */
[----:B------:R1:W-:Y:S02]  /*0f70*/  STS [UR20+0x8], R2 ;  /* 0x00000802ff007988 */ /* 0x0003e40008000814 */
.L_x_42:
[----:B------:R-:W-:Y:S05]  /*0f80*/  @P2 BRA `(.L_x_44) ;  /* 0x0000000000282947 */ /* 0x000fea0003800000 */
[----:B-1--45:R-:W1:Y:S02]  /*0f90*/  LDS R2, [UR20+0x8] ;  /* 0x00000814ff027984 */ /* 0x032e640008000800 */
[----:B-1----:R-:W-:-:S05]  /*0fa0*/  LOP3.LUT R2, R2, 0x1800, RZ, 0xb8, !PT ;  /* 0x0000180002027812 */ /* 0x002fca00078eb8ff */
[----:B------:R1:W-:Y:S02]  /*0fb0*/  STS [UR20+0x8], R2 ;  /* 0x00000802ff007988 */ /* 0x0003e40008000814 */
.L_x_43:
[----:B------:R-:W-:Y:S05]  /*0fc0*/  @P2 BREAK B4 ;  /* 0x0000000000042942 */ /* 0x000fea0003800000 */
[----:B------:R-:W-:Y:S05]  /*0fd0*/  @P2 BRA `(.L_x_45) ;  /* 0x0000000000242947 */ /* 0x000fea0003800000 */
[----:B-1--45:R-:W1:Y:S01]  /*0fe0*/  LDS R2, [UR20+0x8] ;  /* 0x00000814ff027984 */ /* 0x032e620008000800 */
[----:B------:R-:W-:-:S05]  /*0ff0*/  IMAD.MOV.U32 R3, RZ, RZ, 0x6000 ;  /* 0x00006000ff037424 */ /* 0x000fca00078e00ff */
[----:B-1----:R-:W-:-:S04]  /*1000*/  LOP3.LUT R2, R2, 0x6000, R3, 0xd8, !PT ;  /* 0x0000600002027812 */ /* 0x002fc800078ed803 */
[----:B------:R-:W-:-:S05]  /*1010*/  LOP3.LUT R2, R2, 0x400000, RZ, 0xb8, !PT ;  /* 0x0040000002027812 */ /* 0x000fca00078eb8ff */
[----:B------:R1:W-:Y:S02]  /*1020*/  STS [UR20+0x8], R2 ;  /* 0x00000802ff007988 */ /* 0x0003e40008000814 */
.L_x_44:
[----:B------:R-:W-:Y:S05]  /*1030*/  BSYNC B4 ;  /* 0x0000000000047941 */ /* 0x000fea0003800000 */
.L_x_35:
[----:B-1--45:R-:W1:Y:S02]  /*1040*/  @!P2 LDS R2, [UR20+0x8] ;  /* 0x00000814ff02a984 */ /* 0x032e640008000800 */
[----:B-1----:R-:W-:-:S05]  /*1050*/  @!P2 LOP3.LUT R2, R2, 0x8000, RZ, 0xb8, !PT ;  /* 0x000080000202a812 */ /* 0x002fca00078eb8ff */
[----:B------:R1:W-:Y:S02]  /*1060*/  @!P2 STS [UR20+0x8], R2 ;  /* 0x00000802ff00a988 */ /* 0x0003e40008000814 */
.L_x_45:
[----:B------:R-:W-:Y:S05]  /*1070*/  BSYNC B3 ;  /* 0x0000000000037941 */ /* 0x000fea0003800000 */
.L_x_34:
[----:B------:R-:W-:Y:S05]  /*1080*/  WARPSYNC.ALL ;  /* 0x0000000000007948 */ /* 0x000fea0003800000 */
[----:B------:R-:W-:Y:S01]  /*1090*/  UIADD3 UR5, UR5, 0x100, URZ ;  /* 0x0000010005057890 */ /* 0x000fe2000fffe03f */
[----:B------:R-:W-:Y:S02]  /*10a0*/  ISETP.GE.AND P1, PT, R12, 0x1, PT ;  /* 0x000000010c00780c */ /* 0x000fe40003f26270 */
[----:B------:R-:W-:Y:S02]  /*10b0*/  CS2R R88, SRZ ;  /* 0x0000000000587805 */ /* 0x000fe4000001ff00 */
[----:B------:R-:W-:Y:S01]  /*10c0*/  CS2R R90, SRZ ;  /* 0x00000000005a7805 */ /* 0x000fe2000001ff00 */
[----:B------:R-:W-:Y:S01]  /*10d0*/  UIADD3 UR32, UP0, UR5, UR32, URZ ;  /* 0x0000002005207290 */ /* 0x000fe2000ff1e03f */
[----:B------:R-:W-:-:S02]  /*10e0*/  CS2R R92, SRZ ;  /* 0x00000000005c7805 */ /* 0x000fc4000001ff00 */
[----:B------:R-:W-:Y:S02]  /*10f0*/  CS2R R94, SRZ ;  /* 0x00000000005e7805 */ /* 0x000fe4000001ff00 */
[----:B------:R-:W-:Y:S01]  /*1100*/  CS2R R96, SRZ ;  /* 0x0000000000607805 */ /* 0x000fe2000001ff00 */
[----:B------:R-:W-:Y:S01]  /*1110*/  ULEA.HI.X.SX32 UR33, UR5, UR33, 0x1, UP0 ;  /* 0x0000002105217291 */ /* 0x000fe200080f0e3f */
[----:B------:R-:W-:Y:S02]  /*1120*/  CS2R R98, SRZ ;  /* 0x0000000000627805 */ /* 0x000fe4000001ff00 */
[----:B------:R-:W-:Y:S02]  /*1130*/  CS2R R100, SRZ ;  /* 0x0000000000647805 */ /* 0x000fe4000001ff00 */
[----:B------:R-:W-:Y:S02]  /*1140*/  CS2R R102, SRZ ;  /* 0x0000000000667805 */ /* 0x000fe4000001ff00 */
[----:B------:R-:W-:-:S02]  /*1150*/  CS2R R104, SRZ ;  /* 0x0000000000687805 */ /* 0x000fc4000001ff00 */
[----:B------:R-:W-:Y:S02]  /*1160*/  CS2R R106, SRZ ;  /* 0x00000000006a7805 */ /* 0x000fe4000001ff00 */
[----:B------:R-:W-:Y:S02]  /*1170*/  CS2R R108, SRZ ;  /* 0x00000000006c7805 */ /* 0x000fe4000001ff00 */
        /* <DEDUP_REMOVED lines=41> */
[----:B------:R-:W-:Y:S01]  /*1410*/  CS2R R64, SRZ ;  /* 0x0000000000407805 */ /* 0x000fe2000001ff00 */
[----:B------:R-:W-:Y:S01]  /*1420*/  IMAD.MOV.U32 R66, RZ, RZ, RZ ;  /* 0x000000ffff427224 */ /* 0x000fe200078e00ff */
[----:B------:R-:W-:Y:S06]  /*1430*/  @P0 BRA `(.L_x_46) ;  /* 0x0000000000280947 */ /* 0x000fec0003800000 */
[----:B-1--45:R-:W2:Y:S01]  /*1440*/  S2R R2, SR_LANEID ;  /* 0x0000000000027919 */ /* 0x032ea20000000000 */
[----:B------:R-:W-:Y:S05]  /*1450*/  WARPSYNC.ALL ;  /* 0x0000000000007948 */ /* 0x000fea0003800000 */
[----:B--23--:R-:W-:-:S05]  /*1460*/  IMAD.SHL.U32 R4, R2, 0x4, RZ ;  /* 0x0000000402047824 */ /* 0x00cfca00078e00ff */
[----:B------:R-:W1:Y:S01]  /*1470*/  LDS R5, [R4+UR20] ;  /* 0x0000001404057984 */ /* 0x000e620008000800 */
[----:B------:R-:W-:-:S05]  /*1480*/  IADD3 R2, P3, R4, UR32, RZ ;  /* 0x0000002004027c10 */ /* 0x000fca000ff7e0ff */
[----:B------:R-:W-:-:S05]  /*1490*/  IMAD.X R3, RZ, RZ, UR33, P3 ;  /* 0x00000021ff037e24 */ /* 0x000fca00098e06ff */
[----:B-1----:R1:W2:Y:S01]  /*14a0*/  ATOMG.E.EXCH.STRONG.GPU PT, RZ, [R2], R5 ;  /* 0x0000000502ff73a8 */ /* 0x0022a200041ee100 */
[----:B------:R-:W-:-:S04]  /*14b0*/  DEPBAR {5,4,3,2,1,0} ;  /* 0x0000003f0000791a */ /* 0x000fc80000000000 */
[----:B------:R1:W-:Y:S01]  /*14c0*/  UTMACCTL.IV [UR32] ;  /* 0x00000000200079b9 */ /* 0x0003e20008000000 */
[----:B------:R-:W-:Y:S01]  /*14d0*/  NOP ;  /* 0x0000000000007918 */ /* 0x000fe20000000000 */
.L_x_46:
[----:B------:R-:W-:Y:S05]  /*14e0*/  @P0 BRA `(.L_x_47) ;  /* 0x00000000000c0947 */ /* 0x000fea0003800000 */
[----:B------:R0:W-:Y:S01]  /*14f0*/  UTMACMDFLUSH ;  /* 0x00000000000079b7 */ /* 0x0001e20000000000 */
[----:B------:R-:W-:Y:S05]  /*1500*/  @P0 BRA `(.L_x_47) ;  /* 0x0000000000040947 */ /* 0x000fea0003800000 */
[----:B------:R-:W-:-:S04]  /*1510*/  DEPBAR.LE SB0, 0x0 ;  /* 0x000080000000791a */ /* 0x000fc80000000000 */
.L_x_47:
[----:B------:R-:W-:Y:S05]  /*1520*/  WARPSYNC.ALL ;  /* 0x0000000000007948 */ /* 0x000fea0003800000 */
[----:B--2---:R-:W-:Y:S01]  /*1530*/  BAR.SYNC.DEFER_BLOCKING 0x0 ;  /* 0x0000000000007b1d */ /* 0x004fe20000010000 */
[----:B------:R-:W-:Y:S01]  /*1540*/  USHF.L.U32 UR15, UR34, 0x8, URZ ;  /* 0x00000008220f7899 */ /* 0x000fe2000800063f */
[----:B------:R-:W-:Y:S01]  /*1550*/  IMAD.MOV.U32 R67, RZ, RZ, RZ ;  /* 0x000000ffff437224 */ /* 0x000fe200078e00ff */
[----:B------:R-:W-:Y:S02]  /*1560*/  CS2R R68, SRZ ;  /* 0x0000000000447805 */ /* 0x000fe4000001ff00 */
[----:B------:R-:W-:-:S02]  /*1570*/  CS2R R70, SRZ ;  /* 0x0000000000467805 */ /* 0x000fc4000001ff00 */
[----:B------:R-:W-:Y:S01]  /*1580*/  CS2R R72, SRZ ;  /* 0x0000000000487805 */ /* 0x000fe2000001ff00 */
[----:B------:R-:W-:Y:S01]  /*1590*/  VOTEU.ALL UP0, P2 ;  /* 0x00000000003f7886 */ /* 0x000fe20001000000 */
[----:B------:R-:W-:Y:S01]  /*15a0*/  UMOV UR6, 0x1 ;  /* 0x0000000100067882 */ /* 0x000fe20000000000 */
[----:B------:R-:W-:Y:S01]  /*15b0*/  VOTEU.ALL UP1, P2 ;  /* 0x00000000003f7886 */ /* 0x000fe20001020000 */
[----:B------:R-:W-:Y:S01]  /*15c0*/  VOTEU.ALL UP2, P2 ;  /* 0x00000000003f7886 */ /* 0x000fe20001040000 */
[----:B------:R-:W-:Y:S01]  /*15d0*/  VOTEU.ALL UP3, P2 ;  /* 0x00000000003f7886 */ /* 0x000fe20001060000 */
[----:B------:R-:W-:-:S04]  /*15e0*/  @!UP0 UIADD3 UR8, -UR6, 0x100000, URZ ;  /* 0x0010000006088890 */ /* 0x000fc8000fffe13f */
[----:B------:R-:W-:Y:S02]  /*15f0*/  @!UP0 USHF.L.U32 UR9, UR8, 0xb, URZ ;  /* 0x0000000b08098899 */ /* 0x000fe4000800063f */
[----:B------:R-:W-:Y:S01]  /*1600*/  @!UP0 USHF.L.U32 UR8, UR8, 0x1, URZ ;  /* 0x0000000108088899 */ /* 0x000fe2000800063f */
[----:B------:R-:W-:Y:S01]  /*1610*/  CS2R R74, SRZ ;  /* 0x00000000004a7805 */ /* 0x000fe2000001ff00 */
        /* <DEDUP_REMOVED lines=12> */
[----:B------:R-:W-:Y:S01]  /*16e0*/  VOTEU.ALL UP0, P2 ;  /* 0x00000000003f7886 */ /* 0x000fe20001000000 */
[----:B------:R-:W-:Y:S02]  /*16f0*/  CS2R R82, SRZ ;  /* 0x0000000000527805 */ /* 0x000fe4000001ff00 */
[----:B------:R-:W-:Y:S02]  /*1700*/  CS2R R84, SRZ ;  /* 0x0000000000547805 */ /* 0x000fe4000001ff00 */
[----:B------:R-:W-:Y:S01]  /*1710*/  CS2R R86, SRZ ;  /* 0x0000000000567805 */ /* 0x000fe2000001ff00 */
[----:B------:R-:W2:Y:S02]  /*1720*/  FENCE.VIEW.ASYNC.S ;  /* 0x00000000000073c6 */ /* 0x000ea40000000000 */
[----:B--2---:R-:W2:Y:S02]  /*1730*/  @!UP0 SYNCS.EXCH.64 URZ, [UR20+0x30000], UR8 ;  /* 0x03000008143f85b2 */ /* 0x004ea40008000100 */
[----:B--2---:R-:W-:Y:S06]  /*1740*/  BAR.SYNC.DEFER_BLOCKING 0x0 ;  /* 0x0000000000007b1d */ /* 0x004fec0000010000 */
[----:B------:R2:W4:Y:S02]  /*1750*/  @!UP1 SYNCS.EXCH.64 URZ, [UR20+0x30008], UR10 ;  /* 0x0300080a143f95b2 */ /* 0x0005240008000100 */
[----:B----4-:R-:W-:Y:S01]  /*1760*/  BAR.SYNC.DEFER_BLOCKING 0x0 ;  /* 0x0000000000007b1d */ /* 0x010fe20000010000 */
[----:B--2---:R-:W-:-:S05]  /*1770*/  USHF.L.U32 UR11, UR23, 0x7, URZ ;  /* 0x00000007170b7899 */ /* 0x004fca000800063f */
[----:B------:R2:W4:Y:S02]  /*1780*/  @!UP2 SYNCS.EXCH.64 URZ, [UR20+0x30010], UR12 ;  /* 0x0300100c143fa5b2 */ /* 0x0005240008000100 */
[----:B----4-:R-:W-:Y:S06]  /*1790*/  BAR.SYNC.DEFER_BLOCKING 0x0 ;  /* 0x0000000000007b1d */ /* 0x010fec0000010000 */
[----:B------:R2:W4:Y:S01]  /*17a0*/  @!UP3 SYNCS.EXCH.64 URZ, [UR20+0x30018], UR6 ;  /* 0x03001806143fb5b2 */ /* 0x0005220008000100 */
[----:B------:R-:W-:Y:S05]  /*17b0*/  @!P1 BRA `(.L_x_48) ;  /* 0x0000000800409947 */ /* 0x000fea0003800000 */
[----:B-1---5:R-:W-:Y:S02]  /*17c0*/  SHF.R.U32.HI R2, RZ, 0x5, R0 ;  /* 0x00000005ff027819 */ /* 0x022fe40000011600 */
[----:B------:R-:W-:Y:S02]  /*17d0*/  CS2R R88, SRZ ;  /* 0x0000000000587805 */ /* 0x000fe4000001ff00 */
[----:B------:R-:W-:Y:S02]  /*17e0*/  CS2R R90, SRZ ;  /* 0x00000000005a7805 */ /* 0x000fe4000001ff00 */
[----:B------:R-:W-:Y:S02]  /*17f0*/  CS2R R92, SRZ ;  /* 0x00000000005c7805 */ /* 0x000fe4000001ff00 */
[----:B------:R-:W-:Y:S02]  /*1800*/  R2UR UR21, R2 ;  /* 0x00000000021572ca */ /* 0x000fe400000e0000 */
        /* <DEDUP_REMOVED lines=60> */
[----:B------:R-:W-:Y:S01]  /*1bd0*/  CS2R R86, SRZ ;  /* 0x0000000000567805 */ /* 0x000fe2000001ff00 */
[----:B------:R-:W-:Y:S01]  /*1be0*/  UMOV UR5, URZ ;  /* 0x0000003f00057c82 */ /* 0x000fe20008000000 */
[----:B------:R-:W-:-:S05]  /*1bf0*/  UMOV UR14, URZ ;  /* 0x0000003f000e7c82 */ /* 0x000fca0008000000 */
.L_x_50:
[----:B----4-:R-:W-:Y:S01]  /*1c00*/  BAR.SYNC.DEFER_BLOCKING 0x0 ;  /* 0x0000000000007b1d */ /* 0x010fe20000010000 */
[----:B------:R-:W-:Y:S01]  /*1c10*/  ULEA UR22, UR5, UR20, 0x3 ;  /* 0x0000001405167291 */ /* 0x000fe2000f8e183f */
[----:B------:R-:W-:Y:S01]  /*1c20*/  @!P2 IMAD.MOV.U32 R3, RZ, RZ, 0xc000 ;  /* 0x0000c000ff03a424 */ /* 0x000fe200078e00ff */
[----:B------:R-:W-:Y:S01]  /*1c30*/  ELECT P0, URZ, PT ;  /* 0x00000000003f782f */ /* 0x000fe20003800000 */
[----:B------:R-:W-:Y:S01]  /*1c40*/  IMAD.U32 R2, RZ, RZ, UR4 ;  /* 0x00000004ff027e24 */ /* 0x000fe2000f8e00ff */
[----:B--2---:R-:W-:Y:S02]  /*1c50*/  ULEA UR12, UR5, UR20, 0xf ;  /* 0x00000014050c7291 */ /* 0x004fe4000f8e783f */
[C---:B------:R-:W-:Y:S02]  /*1c60*/  ISETP.LT.U32.AND P0, PT, R7.reuse, 0x20, P0 ;  /* 0x000000200700780c */ /* 0x040fe40000701070 */
[----:B------:R-:W-:Y:S02]  /*1c70*/  ELECT P1, URZ, PT ;  /* 0x00000000003f782f */ /* 0x000fe40003820000 */
[----:B------:R-:W-:Y:S01]  /*1c80*/  SHF.L.U32 R2, R2, 0x1f, RZ ;  /* 0x0000001f02027819 */ /* 0x000fe200000006ff */
[----:B------:R-:W-:Y:S01]  /*1c90*/  ULEA UR8, UR5, UR20, 0xe ;  /* 0x0000001405087291 */ /* 0x000fe2000f8e703f */
[----:B------:R-:W-:Y:S01]  /*1ca0*/  ISETP.LT.U32.AND P1, PT, R7, 0x20, P1 ;  /* 0x000000200700780c */ /* 0x000fe20000f21070 */
[----:B------:R-:W-:-:S02]  /*1cb0*/  UMOV UR10, UR14 ;  /* 0x0000000e000a7c82 */ /* 0x000fc40008000000 */
[----:B------:R-:W-:Y:S02]  /*1cc0*/  UIADD3 UR8, UR8, 0x20000, URZ ;  /* 0x0002000008087890 */ /* 0x000fe4000fffe03f */
[----:B------:R-:W-:Y:S02]  /*1cd0*/  USHF.L.U32 UR16, UR21, 0x7, URZ ;  /* 0x0000000715107899 */ /* 0x000fe4000800063f */
[----:B------:R-:W-:Y:S01]  /*1ce0*/  USHF.R.U32.HI UR18, URZ, 0x4, UR8 ;  /* 0x000000043f127899 */ /* 0x000fe20008011608 */
[----:B------:R-:W-:Y:S01]  /*1cf0*/  VOTEU.ANY UP0, P0 ;  /* 0x00000000003f7886 */ /* 0x000fe20000000100 */
[----:B------:R-:W-:Y:S01]  /*1d00*/  VOTEU.ANY UP2, P0 ;  /* 0x00000000003f7886 */ /* 0x000fe20000040100 */
[----:B------:R-:W-:Y:S01]  /*1d10*/  ULOP3.LUT UR16, UR16, 0x200, URZ, 0xc0, !UPT ;  /* 0x0000020010107892 */ /* 0x000fe2000f8ec03f */
[----:B------:R1:W-:Y:S01]  /*1d20*/  @!P2 SYNCS.ARRIVE.TRANS64 RZ, [UR22+0x30000], R3 ;  /* 0x03000003ffffa9a7 */ /* 0x0003e20008000016 */
[----:B------:R2:W-:Y:S06]  /*1d30*/  MEMBAR.ALL.CTA ;  /* 0x0000000000007992 */ /* 0x0005ec0000008000 */
[----:B--2---:R-:W2:Y:S01]  /*1d40*/  FENCE.VIEW.ASYNC.S ;  /* 0x00000000000073c6 */ /* 0x004ea20000000000 */
[----:B------:R-:W-:Y:S01]  /*1d50*/  @UP0 UIADD3 UR13, UR22, 0x30000, URZ ;  /* 0x00030000160d0890 */ /* 0x000fe2000fffe03f */
[----:B------:R-:W-:Y:S01]  /*1d60*/  @UP0 UMOV UR6, UR28 ;  /* 0x0000001c00060c82 */ /* 0x000fe20008000000 */
[----:B------:R-:W-:Y:S01]  /*1d70*/  @UP0 UMOV UR7, UR29 ;  /* 0x0000001d00070c82 */ /* 0x000fe20008000000 */
[----:B--2---:R-:W-:Y:S01]  /*1d80*/  VOTEU.ANY UP1, P1 ;  /* 0x00000000003f7886 */ /* 0x004fe20000820100 */
[----:B------:R-:W-:Y:S01]  /*1d90*/  VOTEU.ANY UP3, P1 ;  /* 0x00000000003f7886 */ /* 0x000fe20000860100 */
[----:B------:R-:W-:-:S02]  /*1da0*/  ULEA.HI UR16, UR12, UR16, URZ, 0x1c ;  /* 0x000000100c107291 */ /* 0x000fc4000f8fe03f */
[----:B------:R-:W-:Y:S02]  /*1db0*/  USGXT.U32 UR18, UR18, 0xe ;  /* 0x0000000e1212789a */ /* 0x000fe40008000000 */
[----:B------:R-:W-:Y:S01]  /*1dc0*/  @UP1 UIADD3 UR9, UR22, 0x30000, URZ ;  /* 0x0003000016091890 */ /* 0x000fe2000fffe03f */
[----:B------:R-:W-:Y:S01]  /*1dd0*/  @UP1 UMOV UR24, UR30 ;  /* 0x0000001e00181c82 */ /* 0x000fe20008000000 */
[----:B------:R-:W-:Y:S01]  /*1de0*/  @UP1 UMOV UR25, UR31 ;  /* 0x0000001f00191c82 */ /* 0x000fe20008000000 */
[----:B------:R-:W-:Y:S01]  /*1df0*/  ULOP3.LUT UR16, UR16, 0x3fff, URZ, 0xc0, !UPT ;  /* 0x00003fff10107892 */ /* 0x000fe2000f8ec03f */
[----:B------:R-:W-:Y:S01]  /*1e00*/  UMOV UR19, 0x40000040 ;  /* 0x4000004000137882 */ /* 0x000fe20000000000 */
[----:B------:R-:W-:Y:S01]  /*1e10*/  UMOV UR17, 0x40000040 ;  /* 0x4000004000117882 */ /* 0x000fe20000000000 */
[----:B------:R-:W-:Y:S06]  /*1e20*/  BAR.SYNC.DEFER_BLOCKING 0x0 ;  /* 0x0000000000007b1d */ /* 0x000fec0000010000 */
[----:B------:R1:W-:Y:S02]  /*1e30*/  @UP2 UTMALDG.2D [UR12], [UR6] ;  /* 0x0000000c060025b4 */ /* 0x0003e40008008000 */
[----:B------:R-:W-:Y:S06]  /*1e40*/  BAR.SYNC.DEFER_BLOCKING 0x0 ;  /* 0x0000000000007b1d */ /* 0x000fec0000010000 */
[----:B------:R1:W-:Y:S02]  /*1e50*/  @UP3 UTMALDG.2D [UR8], [UR24] ;  /* 0x00000008180035b4 */ /* 0x0003e40008008000 */
[----:B------:R-:W-:Y:S06]  /*1e60*/  BAR.SYNC.DEFER_BLOCKING 0x0 ;  /* 0x0000000000007b1d */ /* 0x000fec0000010000 */
[----:B------:R-:W2:Y:S02]  /*1e70*/  SYNCS.PHASECHK.TRANS64.TRYWAIT P0, [UR22+0x30000], R2 ;  /* 0x03000002ff0075a7 */ /* 0x000ea40008000156 */
[----:B-12---:R-:W-:Y:S05]  /*1e80*/  @!P0 BRA `(.L_x_49) ;  /* 0x0000000c002c8947 */ /* 0x006fea0003800000 */
.L_x_51:
[----:B------:R-:W-:Y:S02]  /*1e90*/  WARPGROUP.DEPBAR.LE gsb0, 0x0 ;  /* 0x00008000000079c5 */ /* 0x000fe40000010000 */
[----:B------:R-:W-:Y:S01]  /*1ea0*/  WARPGROUP.ARRIVE ;  /* 0x00000000000079c5 */ /* 0x000fe20000000000 */
[----:B------:R-:W-:Y:S01]  /*1eb0*/  UIADD3 UR24, UP0, UR16, 0x2, URZ ;  /* 0x0000000210187890 */ /* 0x000fe2000ff1e03f */
[----:B------:R-:W1:Y:S01]  /*1ec0*/  LDC R2, c[0x0][0x230] ;  /* 0x00008c00ff027b82 */ /* 0x000e620000000800 */
[----:B------:R-:W-:Y:S01]  /*1ed0*/  UIADD3 UR26, UP1, UR18, 0x2, URZ ;  /* 0x00000002121a7890 */ /* 0x000fe2000ff3e03f */
[----:B------:R-:W-:Y:S02]  /*1ee0*/  UMOV UR6, URZ ;  /* 0x0000003f00067c82 */ /* 0x000fe40008000000 */
[----:B------:R-:W-:Y:S01]  /*1ef0*/  QGMMA.64x128x32.F32.E4M3.E4M3 R88, gdesc[UR16], R88 ;  /* 0x01e00000105879f3 */ /* 0x000fe20008700858 */
[----:B------:R-:W-:Y:S01]  /*1f00*/  UMOV UR7, URZ ;  /* 0x0000003f00077c82 */ /* 0x000fe20008000000 */
[----:B------:R-:W-:-:S02]  /*1f10*/  UIADD3.X UR25, UR6, 0x40000040, URZ, UP0, !UPT ;  /* 0x4000004006197890 */ /* 0x000fc400087fe43f */
[----:B------:R-:W-:Y:S02]  /*1f20*/  UIADD3.X UR27, UR7, 0x40000040, URZ, UP1, !UPT ;  /* 0x40000040071b7890 */ /* 0x000fe40008ffe43f */
[----:B------:R-:W-:Y:S02]  /*1f30*/  UIADD3.64 UR40, UR24, 0x2, URZ ;  /* 0x0000000218287897 */ /* 0x000fe4000fffe03f */
[----:B------:R-:W-:Y:S02]  /*1f40*/  UIADD3.64 UR42, UR26, 0x2, URZ ;  /* 0x000000021a2a7897 */ /* 0x000fe4000fffe03f */
[----:B------:R-:W-:Y:S02]  /*1f50*/  UIADD3.64 UR36, UR24, 0x4, URZ ;  /* 0x0000000418247897 */ /* 0x000fe4000fffe03f */
[----:B------:R-:W-:Y:S02]  /*1f60*/  UIADD3.64 UR38, UR26, 0x4, URZ ;  /* 0x000000041a267897 */ /* 0x000fe4000fffe03f */
[----:B------:R-:W-:-:S02]  /*1f70*/  UIADD3.64 UR16, UR24, 0x3fe, URZ ;  /* 0x000003fe18107897 */ /* 0x000fc4000fffe03f */
[----:B------:R-:W-:Y:S02]  /*1f80*/  UIADD3 UR14, UR14, 0x80, URZ ;  /* 0x000000800e0e7890 */ /* 0x000fe4000fffe03f */
[----:B------:R-:W-:-:S04]  /*1f90*/  UIADD3 UR5, UR5, 0x1, URZ ;  /* 0x0000000105057890 */ /* 0x000fc8000fffe03f */
[----:B-1----:R-:W-:Y:S01]  /*1fa0*/  ISETP.LE.AND P0, PT, R2, UR14, PT ;  /* 0x0000000e02007c0c */ /* 0x002fe2000bf03270 */
[----:B------:R-:W-:-:S04]  /*1fb0*/  UISETP.NE.U32.AND UP0, UPT, UR5, 0x4, UPT ;  /* 0x000000040500788c */ /* 0x000fc8000bf05070 */
[----:B------:R-:W-:Y:S02]  /*1fc0*/  USEL UR6, URZ, 0x1, UP0 ;  /* 0x000000013f067887 */ /* 0x000fe40008000000 */
[----:B------:R-:W-:Y:S02]  /*1fd0*/  USEL UR5, UR5, URZ, UP0 ;  /* 0x0000003f05057287 */ /* 0x000fe40008000000 */
[----:B------:R-:W-:Y:S01]  /*1fe0*/  ULOP3.LUT UR4, UR4, UR6, URZ, 0x3c, !UPT ;  /* 0x0000000604047292 */ /* 0x000fe2000f8e3c3f */
[----:B------:R-:W-:-:S12]  /*1ff0*/  QGMMA.64x128x32.F32.E4M3.E4M3 R88, gdesc[UR24], R88 ;  /* 0x01e00000185879f3 */ /* 0x000fd80008700858 */
[----:B------:R-:W-:Y:S01]  /*2000*/  QGMMA.64x128x32.F32.E4M3.E4M3 R88, gdesc[UR40], R88 ;  /* 0x01e00000285879f3 */ /* 0x000fe20008700858 */
[----:B------:R-:W-:-:S11]  /*2010*/  UIADD3.64 UR40, UR24, 0x402, URZ ;  /* 0x0000040218287897 */ /* 0x000fd6000fffe03f */
[----:B------:R-:W-:Y:S01]  /*2020*/  QGMMA.64x128x32.F32.E4M3.E4M3 R88, gdesc[UR36], R88 ;  /* 0x01e00000245879f3 */ /* 0x000fe20008700858 */
[----:B------:R-:W-:-:S11]  /*2030*/  UIADD3.64 UR36, UR24, 0x404, URZ ;  /* 0x0000040418247897 */ /* 0x000fd6000fffe03f */
[----:B------:R-:W-:Y:S01]  /*2040*/  QGMMA.64x128x32.F32.E4M3.E4M3 R24, gdesc[UR16], R24 ;  /* 0x01e00000101879f3 */ /* 0x000fe20008700818 */
[----:B------:R-:W-:Y:S01]  /*2050*/  UIADD3.64 UR16, UR24, 0x400, URZ ;  /* 0x0000040018107897 */ /* 0x000fe2000fffe03f */
[----:B------:R-:W-:Y:S01]  /*2060*/  UMOV UR18, UR26 ;  /* 0x0000001a00127c82 */ /* 0x000fe20008000000 */
[----:B------:R-:W-:-:S09]  /*2070*/  UMOV UR19, UR27 ;  /* 0x0000001b00137c82 */ /* 0x000fd20008000000 */
[----:B------:R-:W-:-:S12]  /*2080*/  QGMMA.64x128x32.F32.E4M3.E4M3 R24, gdesc[UR16], R24 ;  /* 0x01e00000101879f3 */ /* 0x000fd80008700818 */
[----:B------:R-:W-:-:S12]  /*2090*/  QGMMA.64x128x32.F32.E4M3.E4M3 R24, gdesc[UR40], R24 ;  /* 0x01e00000281879f3 */ /* 0x000fd80008700818 */
[----:B------:R-:W-:Y:S01]  /*20a0*/  QGMMA.64x128x32.F32.E4M3.E4M3 R24, gdesc[UR36], R24, gsb0 ;  /* 0x01e00000241879f3 */ /* 0x000fe20008000818 */
[----:B------:R-:W-:Y:S05]  /*20b0*/  @!P0 BRA `(.L_x_50) ;  /* 0xfffffff800d08947 */ /* 0x000fea000383ffff */
.L_x_48:
[----:B------:R-:W-:Y:S02]  /*20c0*/  WARPGROUP.DEPBAR.LE gsb0, 0x0 ;  /* 0x00008000000079c5 */ /* 0x000fe40000010000 */
[----:B----4-:R-:W-:Y:S01]  /*20d0*/  BAR.SYNC.DEFER_BLOCKING 0x0 ;  /* 0x0000000000007b1d */ /* 0x010fe20000010000 */
[C---:B-1---5:R-:W-:Y:S01]  /*20e0*/  IMAD.SHL.U32 R2, R0.reuse, 0x40, RZ ;  /* 0x0000004000027824 */ /* 0x062fe200078e00ff */
[C---:B------:R-:W-:Y:S01]  /*20f0*/  LOP3.LUT R3, R0.reuse, 0x1c, RZ, 0xc0, !PT ;  /* 0x0000001c00037812 */ /* 0x040fe200078ec0ff */
[----:B---3--:R-:W-:Y:S01]  /*2100*/  IMAD.SHL.U32 R4, R0, 0x2, RZ ;  /* 0x0000000200047824 */ /* 0x008fe200078e00ff */
[----:B------:R-:W-:Y:S02]  /*2110*/  ELECT P0, URZ, PT ;  /* 0x00000000003f782f */ /* 0x000fe40003800000 */
[----:B------:R-:W-:Y:S01]  /*2120*/  F2FP.SATFINITE.E4M3.F32.PACK_AB_MERGE_C R88, R89, R88, RZ ;  /* 0x000000585958723e */ /* 0x000fe200048070ff */
[----:B------:R-:W-:Y:S01]  /*2130*/  UMOV UR21, UR11 ;  /* 0x0000000b00157c82 */ /* 0x000fe20008000000 */
[----:B------:R-:W-:Y:S01]  /*2140*/  LOP3.LUT R2, R2, 0x3800, RZ, 0xc0, !PT ;  /* 0x0000380002027812 */ /* 0x000fe200078ec0ff */
[----:B------:R-:W-:Y:S01]  /*2150*/  UMOV UR22, UR15 ;  /* 0x0000000f00167c82 */ /* 0x000fe20008000000 */
[----:B------:R-:W-:-:S02]  /*2160*/  LOP3.LUT R4, R4, 0x6, RZ, 0xc0, !PT ;  /* 0x0000000604047812 */ /* 0x000fc400078ec0ff */
[----:B------:R-:W-:Y:S01]  /*2170*/  F2FP.SATFINITE.E4M3.F32.PACK_AB_MERGE_C R90, R91, R90, RZ ;  /* 0x0000005a5b5a723e */ /* 0x000fe200048070ff */
[----:B------:R-:W-:Y:S01]  /*2180*/  IMAD R2, R3, 0x20, R2 ;  /* 0x0000002003027824 */ /* 0x000fe200078e0202 */
[----:B------:R-:W-:Y:S01]  /*2190*/  F2FP.SATFINITE.E4M3.F32.PACK_AB_MERGE_C R92, R93, R92, RZ ;  /* 0x0000005c5d5c723e */ /* 0x000fe200048070ff */
[----:B------:R-:W-:Y:S01]  /*21a0*/  IMAD R3, R3, 0x4, R4 ;  /* 0x0000000403037824 */ /* 0x000fe200078e0204 */
[----:B------:R-:W-:Y:S02]  /*21b0*/  F2FP.SATFINITE.E4M3.F32.PACK_AB_MERGE_C R94, R95, R94, RZ ;  /* 0x0000005e5f5e723e */ /* 0x000fe400048070ff */
[----:B------:R-:W-:Y:S01]  /*21c0*/  F2FP.SATFINITE.E4M3.F32.PACK_AB_MERGE_C R24, R25, R24, RZ ;  /* 0x000000181918723e */ /* 0x000fe200048070ff */
[----:B------:R-:W-:Y:S01]  /*21d0*/  IMAD.IADD R3, R2, 0x1, R3 ;  /* 0x0000000102037824 */ /* 0x000fe200078e0203 */
[----:B------:R-:W-:Y:S02]  /*21e0*/  F2FP.SATFINITE.E4M3.F32.PACK_AB_MERGE_C R26, R27, R26, RZ ;  /* 0x0000001a1b1a723e */ /* 0x000fe400048070ff */
[----:B------:R-:W-:-:S02]  /*21f0*/  F2FP.SATFINITE.E4M3.F32.PACK_AB_MERGE_C R28, R29, R28, RZ ;  /* 0x0000001c1d1c723e */ /* 0x000fc400048070ff */
[----:B------:R-:W-:Y:S01]  /*2200*/  F2FP.SATFINITE.E4M3.F32.PACK_AB_MERGE_C R30, R31, R30, RZ ;  /* 0x0000001e1f1e723e */ /* 0x000fe200048070ff */
[----:B------:R-:W1:Y:S02]  /*2210*/  @!P2 SYNCS.CCTL.IV [UR20+0x30000] ;  /* 0x03000000ff00a9b1 */ /* 0x000e640008000014 */
[----:B-1----:R-:W-:Y:S01]  /*2220*/  BAR.SYNC.DEFER_BLOCKING 0x0 ;  /* 0x0000000000007b1d */ /* 0x002fe20000010000 */
[----:B------:R-:W-:Y:S02]  /*2230*/  F2FP.SATFINITE.E4M3.F32.PACK_AB_MERGE_C R96, R97, R96, RZ ;  /* 0x000000606160723e */ /* 0x000fe400048070ff */
[----:B------:R-:W-:Y:S02]  /*2240*/  F2FP.SATFINITE.E4M3.F32.PACK_AB_MERGE_C R98, R99, R98, RZ ;  /* 0x000000626362723e */ /* 0x000fe400048070ff */
[----:B------:R-:W-:Y:S02]  /*2250*/  F2FP.SATFINITE.E4M3.F32.PACK_AB_MERGE_C R100, R101, R100, RZ ;  /* 0x000000646564723e */ /* 0x000fe400048070ff */
[----:B------:R-:W-:-:S02]  /*2260*/  F2FP.SATFINITE.E4M3.F32.PACK_AB_MERGE_C R102, R103, R102, RZ ;  /* 0x000000666766723e */ /* 0x000fc400048070ff */
[----:B------:R-:W-:Y:S02]  /*2270*/  F2FP.SATFINITE.E4M3.F32.PACK_AB_MERGE_C R32, R33, R32, RZ ;  /* 0x000000202120723e */ /* 0x000fe400048070ff */
[----:B------:R-:W-:Y:S02]  /*2280*/  F2FP.SATFINITE.E4M3.F32.PACK_AB_MERGE_C R34, R35, R34, RZ ;  /* 0x000000222322723e */ /* 0x000fe400048070ff */
[----:B------:R-:W-:Y:S02]  /*2290*/  F2FP.SATFINITE.E4M3.F32.PACK_AB_MERGE_C R36, R37, R36, RZ ;  /* 0x000000242524723e */ /* 0x000fe400048070ff */
[----:B------:R-:W-:Y:S02]  /*22a0*/  F2FP.SATFINITE.E4M3.F32.PACK_AB_MERGE_C R38, R39, R38, RZ ;  /* 0x000000262726723e */ /* 0x000fe400048070ff */
[----:B------:R-:W-:Y:S02]  /*22b0*/  ISETP.LT.U32.AND P0, PT, R7, 0x20, P0 ;  /* 0x000000200700780c */ /* 0x000fe40000701070 */
[----:B------:R-:W-:-:S02]  /*22c0*/  LOP3.LUT R5, R3, 0x10, RZ, 0x3c, !PT ;  /* 0x0000001003057812 */ /* 0x000fc400078e3cff */
[----:B------:R-:W-:Y:S02]  /*22d0*/  F2FP.SATFINITE.E4M3.F32.PACK_AB_MERGE_C R104, R105, R104, RZ ;  /* 0x000000686968723e */ /* 0x000fe400048070ff */
[----:B------:R-:W-:Y:S01]  /*22e0*/  F2FP.SATFINITE.E4M3.F32.PACK_AB_MERGE_C R106, R107, R106, RZ ;  /* 0x0000006a6b6a723e */ /* 0x000fe200048070ff */
[----:B------:R-:W1:Y:S02]  /*22f0*/  @!P2 SYNCS.CCTL.IV [UR20+0x30008] ;  /* 0x03000800ff00a9b1 */ /* 0x000e640008000014 */
[----:B-1----:R-:W-:Y:S01]  /*2300*/  BAR.SYNC.DEFER_BLOCKING 0x0 ;  /* 0x0000000000007b1d */ /* 0x002fe20000010000 */
[----:B------:R-:W-:Y:S02]  /*2310*/  F2FP.SATFINITE.E4M3.F32.PACK_AB_MERGE_C R108, R109, R108, RZ ;  /* 0x0000006c6d6c723e */ /* 0x000fe400048070ff */
[----:B------:R-:W-:Y:S02]  /*2320*/  F2FP.SATFINITE.E4M3.F32.PACK_AB_MERGE_C R110, R111, R110, RZ ;  /* 0x0000006e6f6e723e */ /* 0x000fe400048070ff */
[----:B------:R-:W-:Y:S01]  /*2330*/  F2FP.SATFINITE.E4M3.F32.PACK_AB_MERGE_C R40, R41, R40, RZ ;  /* 0x000000282928723e */ /* 0x000fe200048070ff */
[----:B------:R-:W-:Y:S01]  /*2340*/  VOTEU.ANY UP0, P0 ;  /* 0x00000000003f7886 */ /* 0x000fe20000000100 */
[----:B------:R-:W-:Y:S01]  /*2350*/  F2FP.SATFINITE.E4M3.F32.PACK_AB_MERGE_C R42, R43, R42, RZ ;  /* 0x0000002a2b2a723e */ /* 0x000fe200048070ff */
[----:B------:R-:W-:Y:S01]  /*2360*/  VOTEU.ANY UP1, P0 ;  /* 0x00000000003f7886 */ /* 0x000fe20000020100 */
[----:B------:R-:W-:-:S02]  /*2370*/  F2FP.SATFINITE.E4M3.F32.PACK_AB_MERGE_C R44, R45, R44, RZ ;  /* 0x0000002c2d2c723e */ /* 0x000fc400048070ff */
[----:B------:R-:W-:Y:S01]  /*2380*/  F2FP.SATFINITE.E4M3.F32.PACK_AB_MERGE_C R46, R47, R46, RZ ;  /* 0x0000002e2f2e723e */ /* 0x000fe200048070ff */
[----:B--2---:R-:W-:Y:S01]  /*2390*/  @UP0 UMOV UR6, UR32 ;  /* 0x0000002000060c82 */ /* 0x004fe20008000000 */
[----:B------:R-:W-:Y:S01]  /*23a0*/  LOP3.LUT R7, R3, 0x20, RZ, 0x3c, !PT ;  /* 0x0000002003077812 */ /* 0x000fe200078e3cff */
[----:B------:R-:W-:Y:S01]  /*23b0*/  @UP0 UMOV UR7, UR33 ;  /* 0x0000002100070c82 */ /* 0x000fe20008000000 */
[----:B------:R-:W-:Y:S02]  /*23c0*/  F2FP.SATFINITE.E4M3.F32.PACK_AB_MERGE_C R112, R113, R112, RZ ;  /* 0x000000707170723e */ /* 0x000fe400048070ff */
[----:B------:R-:W-:Y:S02]  /*23d0*/  F2FP.SATFINITE.E4M3.F32.PACK_AB_MERGE_C R114, R115, R114, RZ ;  /* 0x000000727372723e */ /* 0x000fe400048070ff */
        /* <DEDUP_REMOVED lines=8> */
[----:B------:R-:W-:-:S02]  /*2460*/  LOP3.LUT R9, R3, 0x30, RZ, 0x3c, !PT ;  /* 0x0000003003097812 */ /* 0x000fc400078e3cff */
[----:B------:R-:W-:Y:S02]  /*2470*/  F2FP.SATFINITE.E4M3.F32.PACK_AB_MERGE_C R120, R121, R120, RZ ;  /* 0x000000787978723e */ /* 0x000fe400048070ff */
[----:B------:R-:W-:Y:S02]  /*2480*/  F2FP.SATFINITE.E4M3.F32.PACK_AB_MERGE_C R122, R123, R122, RZ ;  /* 0x0000007a7b7a723e */ /* 0x000fe400048070ff */
[----:B------:R-:W-:Y:S02]  /*2490*/  F2FP.SATFINITE.E4M3.F32.PACK_AB_MERGE_C R124, R125, R124, RZ ;  /* 0x0000007c7d7c723e */ /* 0x000fe400048070ff */
[----:B------:R-:W-:Y:S02]  /*24a0*/  F2FP.SATFINITE.E4M3.F32.PACK_AB_MERGE_C R126, R127, R126, RZ ;  /* 0x0000007e7f7e723e */ /* 0x000fe400048070ff */
[----:B------:R-:W-:Y:S02]  /*24b0*/  F2FP.SATFINITE.E4M3.F32.PACK_AB_MERGE_C R56, R57, R56, RZ ;  /* 0x000000383938723e */ /* 0x000fe400048070ff */
[----:B------:R-:W-:-:S02]  /*24c0*/  F2FP.SATFINITE.E4M3.F32.PACK_AB_MERGE_C R58, R59, R58, RZ ;  /* 0x0000003a3b3a723e */ /* 0x000fc400048070ff */
[----:B------:R-:W-:Y:S02]  /*24d0*/  F2FP.SATFINITE.E4M3.F32.PACK_AB_MERGE_C R60, R61, R60, RZ ;  /* 0x0000003c3d3c723e */ /* 0x000fe400048070ff */
[----:B------:R-:W-:Y:S01]  /*24e0*/  F2FP.SATFINITE.E4M3.F32.PACK_AB_MERGE_C R62, R63, R62, RZ ;  /* 0x0000003e3f3e723e */ /* 0x000fe200048070ff */
[----:B------:R-:W1:Y:S02]  /*24f0*/  @!P2 SYNCS.CCTL.IV [UR20+0x30018] ;  /* 0x03001800ff00a9b1 */ /* 0x000e640008000014 */
[----:B-1----:R-:W-:Y:S01]  /*2500*/  STS.U16 [R3+UR20], R88 ;  /* 0x0000005803007988 */ /* 0x002fe20008000414 */
[----:B------:R-:W-:Y:S02]  /*2510*/  F2FP.SATFINITE.E4M3.F32.PACK_AB_MERGE_C R128, R129, R128, RZ ;  /* 0x000000808180723e */ /* 0x000fe400048070ff */
[----:B------:R-:W-:Y:S01]  /*2520*/  F2FP.SATFINITE.E4M3.F32.PACK_AB_MERGE_C R130, R131, R130, RZ ;  /* 0x000000828382723e */ /* 0x000fe200048070ff */
[----:B------:R-:W-:Y:S01]  /*2530*/  STS.U16 [R3+UR20+0x400], R90 ;  /* 0x0004005a03007988 */ /* 0x000fe20008000414 */
[----:B------:R-:W-:-:S02]  /*2540*/  F2FP.SATFINITE.E4M3.F32.PACK_AB_MERGE_C R132, R133, R132, RZ ;  /* 0x000000848584723e */ /* 0x000fc400048070ff */
[----:B------:R-:W-:Y:S01]  /*2550*/  F2FP.SATFINITE.E4M3.F32.PACK_AB_MERGE_C R134, R135, R134, RZ ;  /* 0x000000868786723e */ /* 0x000fe200048070ff */
[----:B------:R-:W-:Y:S01]  /*2560*/  STS.U16 [R3+UR20+0x8], R92 ;  /* 0x0000085c03007988 */ /* 0x000fe20008000414 */
[----:B------:R-:W-:Y:S02]  /*2570*/  F2FP.SATFINITE.E4M3.F32.PACK_AB_MERGE_C R64, R65, R64, RZ ;  /* 0x000000404140723e */ /* 0x000fe400048070ff */
[----:B------:R-:W-:Y:S01]  /*2580*/  F2FP.SATFINITE.E4M3.F32.PACK_AB_MERGE_C R66, R67, R66, RZ ;  /* 0x000000424342723e */ /* 0x000fe200048070ff */
[----:B------:R-:W-:Y:S01]  /*2590*/  STS.U16 [R3+UR20+0x408], R94 ;  /* 0x0004085e03007988 */ /* 0x000fe20008000414 */
        /* <DEDUP_REMOVED lines=14> */
[----:B------:R-:W-:Y:S01]  /*2680*/  STS.U16 [R5+UR20], R96 ;  /* 0x0000006005007988 */ /* 0x000fe20008000414 */
        /* <DEDUP_REMOVED lines=11> */
[----:B------:R-:W-:Y:S04]  /*2740*/  STS.U16 [R5+UR20+0x4000], R32 ;  /* 0x0040002005007988 */ /* 0x000fe80008000414 */
[----:B------:R-:W-:Y:S04]  /*2750*/  STS.U16 [R5+UR20+0x4400], R34 ;  /* 0x0044002205007988 */ /* 0x000fe80008000414 */
[----:B------:R-:W-:Y:S04]  /*2760*/  STS.U16 [R5+UR20+0x4008], R36 ;  /* 0x0040082405007988 */ /* 0x000fe80008000414 */
[----:B------:R1:W-:Y:S04]  /*2770*/  STS.U16 [R5+UR20+0x4408], R38 ;  /* 0x0044082605007988 */ /* 0x0003e80008000414 */
[----:B------:R-:W-:Y:S04]  /*2780*/  STS.U16 [R7+UR20], R104 ;  /* 0x0000006807007988 */ /* 0x000fe80008000414 */
[----:B------:R-:W-:Y:S01]  /*2790*/  STS.U16 [R7+UR20+0x400], R106 ;  /* 0x0004006a07007988 */ /* 0x000fe20008000414 */
[----:B-1----:R-:W-:-:S03]  /*27a0*/  LOP3.LUT R5, R3, 0x40, RZ, 0x3c, !PT ;  /* 0x0000004003057812 */ /* 0x002fc600078e3cff */
[----:B------:R-:W-:Y:S04]  /*27b0*/  STS.U16 [R7+UR20+0x8], R108 ;  /* 0x0000086c07007988 */ /* 0x000fe80008000414 */
[----:B------:R-:W-:Y:S04]  /*27c0*/  STS.U16 [R7+UR20+0x408], R110 ;  /* 0x0004086e07007988 */ /* 0x000fe80008000414 */
        /* <DEDUP_REMOVED lines=15> */
[----:B-1----:R-:W-:-:S02]  /*28c0*/  LOP3.LUT R9, R3, 0x60, RZ, 0x3c, !PT ;  /* 0x0000006003097812 */ /* 0x002fc400078e3cff */
[----:B------:R-:W-:Y:S01]  /*28d0*/  LOP3.LUT R3, R3, 0x70, RZ, 0x3c, !PT ;  /* 0x0000007003037812 */ /* 0x000fe200078e3cff */
[----:B------:R-:W-:Y:S04]  /*28e0*/  STS.U16 [R5+UR20+0x8], R124 ;  /* 0x0000087c05007988 */ /* 0x000fe80008000414 */
[----:B------:R-:W-:Y:S04]  /*28f0*/  STS.U16 [R5+UR20+0x408], R126 ;  /* 0x0004087e05007988 */ /* 0x000fe80008000414 */
[----:B------:R-:W-:Y:S04]  /*2900*/  STS.U16 [R5+UR20+0x4000], R56 ;  /* 0x0040003805007988 */ /* 0x000fe80008000414 */
[----:B------:R-:W-:Y:S04]  /*2910*/  STS.U16 [R5+UR20+0x4400], R58 ;  /* 0x0044003a05007988 */ /* 0x000fe80008000414 */
[----:B------:R-:W-:Y:S04]  /*2920*/  STS.U16 [R5+UR20+0x4008], R60 ;  /* 0x0040083c05007988 */ /* 0x000fe80008000414 */
[----:B------:R-:W-:Y:S04]  /*2930*/  STS.U16 [R5+UR20+0x4408], R62 ;  /* 0x0044083e05007988 */ /* 0x000fe80008000414 */
[----:B------:R-:W-:Y:S04]  /*2940*/  STS.U16 [R7+UR20], R128 ;  /* 0x0000008007007988 */ /* 0x000fe80008000414 */
[----:B------:R-:W-:Y:S04]  /*2950*/  STS.U16 [R7+UR20+0x400], R130 ;  /* 0x0004008207007988 */ /* 0x000fe80008000414 */
        /* <DEDUP_REMOVED lines=21> */
[----:B------:R-:W-:Y:S01]  /*2ab0*/  STS.U16 [R3+UR20+0x4408], R86 ;  /* 0x0044085603007988 */ /* 0x000fe20008000414 */
[----:B------:R1:W-:Y:S06]  /*2ac0*/  MEMBAR.ALL.CTA ;  /* 0x0000000000007992 */ /* 0x0003ec0000008000 */
[----:B-1----:R-:W1:Y:S02]  /*2ad0*/  FENCE.VIEW.ASYNC.S ;  /* 0x00000000000073c6 */ /* 0x002e640000000000 */
[----:B-1----:R-:W-:Y:S06]  /*2ae0*/  BAR.SYNC.DEFER_BLOCKING 0x0 ;  /* 0x0000000000007b1d */ /* 0x002fec0000010000 */
[----:B------:R1:W-:Y:S01]  /*2af0*/  @UP1 UTMASTG.2D [UR20], [UR6] ;  /* 0x00000014060013b5 */ /* 0x0003e20008008000 */
[----:B------:R0:W-:Y:S01]  /*2b00*/  UTMACMDFLUSH ;  /* 0x00000000000079b7 */ /* 0x0001e20000000000 */
[----:B------:R-:W-:-:S04]  /*2b10*/  DEPBAR.LE SB0, 0x0 ;  /* 0x000080000000791a */ /* 0x000fc80000000000 */
[----:B------:R-:W-:Y:S06]  /*2b20*/  BAR.SYNC.DEFER_BLOCKING 0x0 ;  /* 0x0000000000007b1d */ /* 0x000fec0000010000 */
[----:B-1----:R-:W-:Y:S05]  /*2b30*/  EXIT ;  /* 0x000000000000794d */ /* 0x002fea0003800000 */
.L_x_49:
[----:B------:R-:W1:Y:S02]  /*2b40*/  SYNCS.PHASECHK.TRANS64.TRYWAIT P0, [UR22+0x30000], R2 ;  /* 0x03000002ff0075a7 */ /* 0x000e640008000156 */
[----:B-1----:R-:W-:Y:S05]  /*2b50*/  @!P0 BRA `(.L_x_49) ;  /* 0xfffffffc00f88947 */ /* 0x002fea000383ffff */
[----:B------:R-:W-:Y:S05]  /*2b60*/  BRA `(.L_x_51) ;  /* 0xfffffff000c87947 */ /* 0x000fea000383ffff */
.L_x_52:
[----:B------:R-:W-:-:S00]  /*2b70*/  BRA `(.L_x_52) ;  /* 0xfffffffc00fc7947 */ /* 0x000fc0000383ffff */
[----:B------:R-:W-:-:S00]  /*2b80*/  NOP ;  /* 0x0000000000007918 */ /* 0x000fc00000000000 */
[----:B------:R-:W-:-:S00]  /*2b90*/  NOP ;  /* 0x0000000000007918 */ /* 0x000fc00000000000 */
[----:B------:R-:W-:-:S00]  /*2ba0*/  NOP ;  /* 0x0000000000007918 */ /* 0x000fc00000000000 */
[----:B------:R-:W-:-:S00]  /*2bb0*/  NOP ;  /* 0x0000000000007918 */ /* 0x000fc00000000000 */
[----:B------:R-:W-:-:S00]  /*2bc0*/  NOP ;  /* 0x0000000000007918 */ /* 0x000fc00000000000 */
[----:B------:R-:W-:-:S00]  /*2bd0*/  NOP ;  /* 0x0000000000007918 */ /* 0x000fc00000000000 */
[----:B------:R-:W-:-:S00]  /*2be0*/  NOP ;  /* 0x0000000000007918 */ /* 0x000fc00000000000 */
[----:B------:R-:W-:-:S00]  /*2bf0*/  NOP ;  /* 0x0000000000007918 */ /* 0x000fc00000000000 */
.L_x_53:


//--------------------- .nv.shared.gluon_wgmma    --------------------------
	.section	.nv.shared.gluon_wgmma,"aw",@nobits
	.sectionflags	@""
	.align	16
	.zero		1024


//--------------------- .nv.shared.reserved.0     --------------------------
	.section	.nv.shared.reserved.0,"aw",@nobits
	.weak		__nv_reservedSMEM_offset_0_alias
	.size		__nv_reservedSMEM_offset_0_alias, 0, 0
	.other		__nv_reservedSMEM_offset_0_alias,@"STO_CUDA_RESERVED_SHARED STV_DEFAULT"
__nv_reservedSMEM_offset_0_alias:
	.zero		0


//--------------------- .nv.constant0.gluon_wgmma --------------------------
	.section	.nv.constant0.gluon_wgmma,"a",@progbits
	.sectionflags	@""
	.align	4
.nv.constant0.gluon_wgmma:
	.zero		608


//--------------------- SYMBOLS --------------------------

	.type		.nv.reservedSmem.offset0,@object
	.size		.nv.reservedSmem.offset0,0x4
